// auto-generated by cutlass_sweep.gemm — config: {"arch": "sm_90", "cluster_m": 2, "cluster_n": 1, "dtype": "e4m3", "dtype_b": "e4m3", "layout": "nt", "stages": 0, "tile_k": 32, "tile_m": 512, "tile_n": 8}
#include "cutlass/cutlass.h"
#include "cutlass/gemm/collective/collective_builder.hpp"
#include "cutlass/gemm/device/gemm_universal_adapter.h"
#include "cutlass/gemm/kernel/gemm_universal.hpp"
#include "cutlass/epilogue/collective/collective_builder.hpp"

using ElemA = cutlass::float_e4m3_t;
using ElemB = cutlass::float_e4m3_t;
using ElemCD = cutlass::float_e4m3_t;
using Acc  = float;
using TileShape    = cute::Shape<cute::_512, cute::_8, cute::_32>;
using ClusterShape = cute::Shape<cute::_2, cute::_1, cute::_1>;

using CollectiveEpilogue = typename cutlass::epilogue::collective::CollectiveBuilder<
    cutlass::arch::Sm90, cutlass::arch::OpClassTensorOp,
    TileShape, ClusterShape,
    cutlass::epilogue::collective::EpilogueTileAuto,
    Acc, Acc,
    ElemCD, cutlass::layout::RowMajor, 128 / cutlass::sizeof_bits<ElemCD>::value,
    ElemCD, cutlass::layout::RowMajor, 128 / cutlass::sizeof_bits<ElemCD>::value,
    cutlass::epilogue::collective::EpilogueScheduleAuto
  >::CollectiveOp;

using CollectiveMainloop = typename cutlass::gemm::collective::CollectiveBuilder<
    cutlass::arch::Sm90, cutlass::arch::OpClassTensorOp,
    ElemA, cutlass::layout::RowMajor, 128 / cutlass::sizeof_bits<ElemA>::value,
    ElemB, cutlass::layout::ColumnMajor, 128 / cutlass::sizeof_bits<ElemB>::value,
    Acc,
    TileShape, ClusterShape,
    cutlass::gemm::collective::StageCountAutoCarveout<static_cast<int>(sizeof(typename CollectiveEpilogue::SharedStorage))>,
    cutlass::gemm::collective::KernelScheduleAuto
  >::CollectiveOp;

using GemmKernel = cutlass::gemm::kernel::GemmUniversal<
    cute::Shape<int,int,int,int>,
    CollectiveMainloop,
    CollectiveEpilogue
>;
using Gemm = cutlass::gemm::device::GemmUniversalAdapter<GemmKernel>;

// Force the device kernel symbol into the cubin without needing a host main.
auto* _anchor = &cutlass::device_kernel<GemmKernel>;


// ===== COMPILED SASS (sm_90a) =====

	.target	sm_90a

	.elftype	@"ET_EXEC"


//--------------------- .note.nv.tkinfo           --------------------------
	.section	.note.nv.tkinfo,"",@"SHT_NOTE"
	.sectionflags	@"SHF_NOTE_NV_TKINFO"
	.tkinfo
        /*0018*/ 	.word	0x00000002
        /*0030*/ 	.string	""
        /*0030*/ 	.string	"ptxas"
        /*0030*/ 	.string	"Cuda compilation tools, release 13.0, V13.0.88"
        /*0030*/ 	.string	"Build cuda_13.0.r13.0/compiler.36424714_0"
        /*0030*/ 	.string	"-arch sm_90a -m 64 "



//--------------------- .note.nv.cuinfo           --------------------------
	.section	.note.nv.cuinfo,"",@"SHT_NOTE"
	.sectionflags	@"SHF_NOTE_NV_CUINFO"
        /*0018*/ 	.short	0x0002
        /*001a*/ 	.short	0x005a
        /*001c*/ 	.short	0x0082
	.zero		2


//--------------------- .nv.info                  --------------------------
	.section	.nv.info,"",@"SHT_CUDA_INFO"
	.align	4


	//----- nvinfo : EIATTR_REGCOUNT
	.align		4
        /*0000*/ 	.byte	0x04, 0x2f
        /*0002*/ 	.short	(.L_12 - .L_11)
	.align		4
.L_11:
        /*0004*/ 	.word	index@(_ZN7cutlass13device_kernelINS_4gemm6kernel13GemmUniversalIN4cute5tupleIJiiiiEEENS1_10collective13CollectiveMmaINS1_37MainloopSm90TmaGmmaWarpSpecializedFP8ILi13ENS5_IJNS4_1CILi2EEENSA_ILi1EEESC_EEENS1_35KernelTmaWarpSpecializedCooperativeEEENS5_IJNSA_ILi512EEENSA_ILi8EEENSA_ILi32EEEEEENS_12float_e4m3_tENS5_IJlSC_lEEESK_SL_NS4_8TiledMMAINS4_8MMA_AtomIJNS4_4SM904GMMA29MMA_64x8x32_F32E4M3E4M3_SS_TNILNSP_7ScaleInE1ELSR_1EEEEEENS4_6LayoutISD_NS5_IJSC_NSA_ILi0EEESV_EEEEENS5_IJNS4_10UnderscoreESY_SY_EEEEENS4_13SM90_TMA_LOADENS4_14ComposedLayoutINS4_7SwizzleILi1ELi4ELi3EEENS4_18smem_ptr_flag_bitsILi8EEENSU_INS5_IJSH_SI_EEENS5_IJSI_SC_EEEEEEEvNS4_8identityENS4_23SM90_TMA_LOAD_MULTICASTES1A_vS1B_EENS_8epilogue10collective6detail29Sm90TmaWarpSpecializedAdapterINS1F_15DefaultEpilogueISK_SL_SL_NS1E_6thread17LinearCombinationISK_Li1EffLNS1J_9ScaleType4KindE0ELNS_15FloatRoundStyleE2ESK_EENS1_15EpilogueDefaultEEEEEvvEEEEvNT_6ParamsE)
        /*0008*/ 	.word	0x000000a8


	//----- nvinfo : EIATTR_FRAME_SIZE
	.align		4
.L_12:
        /*000c*/ 	.byte	0x04, 0x11
        /*000e*/ 	.short	(.L_14 - .L_13)
	.align		4
.L_13:
        /*0010*/ 	.word	index@(_ZN7cutlass13device_kernelINS_4gemm6kernel13GemmUniversalIN4cute5tupleIJiiiiEEENS1_10collective13CollectiveMmaINS1_37MainloopSm90TmaGmmaWarpSpecializedFP8ILi13ENS5_IJNS4_1CILi2EEENSA_ILi1EEESC_EEENS1_35KernelTmaWarpSpecializedCooperativeEEENS5_IJNSA_ILi512EEENSA_ILi8EEENSA_ILi32EEEEEENS_12float_e4m3_tENS5_IJlSC_lEEESK_SL_NS4_8TiledMMAINS4_8MMA_AtomIJNS4_4SM904GMMA29MMA_64x8x32_F32E4M3E4M3_SS_TNILNSP_7ScaleInE1ELSR_1EEEEEENS4_6LayoutISD_NS5_IJSC_NSA_ILi0EEESV_EEEEENS5_IJNS4_10UnderscoreESY_SY_EEEEENS4_13SM90_TMA_LOADENS4_14ComposedLayoutINS4_7SwizzleILi1ELi4ELi3EEENS4_18smem_ptr_flag_bitsILi8EEENSU_INS5_IJSH_SI_EEENS5_IJSI_SC_EEEEEEEvNS4_8identityENS4_23SM90_TMA_LOAD_MULTICASTES1A_vS1B_EENS_8epilogue10collective6detail29Sm90TmaWarpSpecializedAdapterINS1F_15DefaultEpilogueISK_SL_SL_NS1E_6thread17LinearCombinationISK_Li1EffLNS1J_9ScaleType4KindE0ELNS_15FloatRoundStyleE2ESK_EENS1_15EpilogueDefaultEEEEEvvEEEEvNT_6ParamsE)
        /*0014*/ 	.word	0x00000000


	//----- nvinfo : EIATTR_MIN_STACK_SIZE
	.align		4
.L_14:
        /*0018*/ 	.byte	0x04, 0x12
        /*001a*/ 	.short	(.L_16 - .L_15)
	.align		4
.L_15:
        /*001c*/ 	.word	index@(_ZN7cutlass13device_kernelINS_4gemm6kernel13GemmUniversalIN4cute5tupleIJiiiiEEENS1_10collective13CollectiveMmaINS1_37MainloopSm90TmaGmmaWarpSpecializedFP8ILi13ENS5_IJNS4_1CILi2EEENSA_ILi1EEESC_EEENS1_35KernelTmaWarpSpecializedCooperativeEEENS5_IJNSA_ILi512EEENSA_ILi8EEENSA_ILi32EEEEEENS_12float_e4m3_tENS5_IJlSC_lEEESK_SL_NS4_8TiledMMAINS4_8MMA_AtomIJNS4_4SM904GMMA29MMA_64x8x32_F32E4M3E4M3_SS_TNILNSP_7ScaleInE1ELSR_1EEEEEENS4_6LayoutISD_NS5_IJSC_NSA_ILi0EEESV_EEEEENS5_IJNS4_10UnderscoreESY_SY_EEEEENS4_13SM90_TMA_LOADENS4_14ComposedLayoutINS4_7SwizzleILi1ELi4ELi3EEENS4_18smem_ptr_flag_bitsILi8EEENSU_INS5_IJSH_SI_EEENS5_IJSI_SC_EEEEEEEvNS4_8identityENS4_23SM90_TMA_LOAD_MULTICASTES1A_vS1B_EENS_8epilogue10collective6detail29Sm90TmaWarpSpecializedAdapterINS1F_15DefaultEpilogueISK_SL_SL_NS1E_6thread17LinearCombinationISK_Li1EffLNS1J_9ScaleType4KindE0ELNS_15FloatRoundStyleE2ESK_EENS1_15EpilogueDefaultEEEEEvvEEEEvNT_6ParamsE)
        /*0020*/ 	.word	0x00000000
.L_16:


//--------------------- .nv.compat                --------------------------
	.section	.nv.compat,"",@"SHT_CUDA_COMPAT_INFO"
	.align	4
        /*0000*/ 	.byte	0x02, 0x09, 0x01, 0x00, 0x02, 0x02, 0x04, 0x00, 0x02, 0x05, 0x05, 0x00, 0x03, 0x07, 0x01, 0x01
        /*0010*/ 	.byte	0x02, 0x03, 0x01, 0x00, 0x02, 0x06, 0x01, 0x00, 0x04, 0x0b, 0x08, 0x00, 0x00, 0x00, 0x00, 0x00
        /*0020*/ 	.byte	0x00, 0x00, 0x00, 0x00


//--------------------- .nv.info._ZN7cutlass13device_kernelINS_4gemm6kernel13GemmUniversalIN4cute5tupleIJiiiiEEENS1_10collective13CollectiveMmaINS1_37MainloopSm90TmaGmmaWarpSpecializedFP8ILi13ENS5_IJNS4_1CILi2EEENSA_ILi1EEESC_EEENS1_35KernelTmaWarpSpecializedCooperativeEEENS5_IJNSA_ILi512EEENSA_ILi8EEENSA_ILi32EEEEEENS_12float_e4m3_tENS5_IJlSC_lEEESK_SL_NS4_8TiledMMAINS4_8MMA_AtomIJNS4_4SM904GMMA29MMA_64x8x32_F32E4M3E4M3_SS_TNILNSP_7ScaleInE1ELSR_1EEEEEENS4_6LayoutISD_NS5_IJSC_NSA_ILi0EEESV_EEEEENS5_IJNS4_10UnderscoreESY_SY_EEEEENS4_13SM90_TMA_LOADENS4_14ComposedLayoutINS4_7SwizzleILi1ELi4ELi3EEENS4_18smem_ptr_flag_bitsILi8EEENSU_INS5_IJSH_SI_EEENS5_IJSI_SC_EEEEEEEvNS4_8identityENS4_23SM90_TMA_LOAD_MULTICASTES1A_vS1B_EENS_8epilogue10collective6detail29Sm90TmaWarpSpecializedAdapterINS1F_15DefaultEpilogueISK_SL_SL_NS1E_6thread17LinearCombinationISK_Li1EffLNS1J_9ScaleType4KindE0ELNS_15FloatRoundStyleE2ESK_EENS1_15EpilogueDefaultEEEEEvvEEEEvNT_6ParamsE --------------------------
	.section	.nv.info._ZN7cutlass13device_kernelINS_4gemm6kernel13GemmUniversalIN4cute5tupleIJiiiiEEENS1_10collective13CollectiveMmaINS1_37MainloopSm90TmaGmmaWarpSpecializedFP8ILi13ENS5_IJNS4_1CILi2EEENSA_ILi1EEESC_EEENS1_35KernelTmaWarpSpecializedCooperativeEEENS5_IJNSA_ILi512EEENSA_ILi8EEENSA_ILi32EEEEEENS_12float_e4m3_tENS5_IJlSC_lEEESK_SL_NS4_8TiledMMAINS4_8MMA_AtomIJNS4_4SM904GMMA29MMA_64x8x32_F32E4M3E4M3_SS_TNILNSP_7ScaleInE1ELSR_1EEEEEENS4_6LayoutISD_NS5_IJSC_NSA_ILi0EEESV_EEEEENS5_IJNS4_10UnderscoreESY_SY_EEEEENS4_13SM90_TMA_LOADENS4_14ComposedLayoutINS4_7SwizzleILi1ELi4ELi3EEENS4_18smem_ptr_flag_bitsILi8EEENSU_INS5_IJSH_SI_EEENS5_IJSI_SC_EEEEEEEvNS4_8identityENS4_23SM90_TMA_LOAD_MULTICASTES1A_vS1B_EENS_8epilogue10collective6detail29Sm90TmaWarpSpecializedAdapterINS1F_15DefaultEpilogueISK_SL_SL_NS1E_6thread17LinearCombinationISK_Li1EffLNS1J_9ScaleType4KindE0ELNS_15FloatRoundStyleE2ESK_EENS1_15EpilogueDefaultEEEEEvvEEEEvNT_6ParamsE,"",@"SHT_CUDA_INFO"
	.sectionflags	@""
	.align	4


	//----- nvinfo : EIATTR_CUDA_API_VERSION
	.align		4
        /*0000*/ 	.byte	0x04, 0x37
        /*0002*/ 	.short	(.L_18 - .L_17)
.L_17:
        /*0004*/ 	.word	0x00000082


	//----- nvinfo : EIATTR_KPARAM_INFO
	.align		4
.L_18:
        /*0008*/ 	.byte	0x04, 0x17
        /*000a*/ 	.short	(.L_20 - .L_19)
.L_19:
        /*000c*/ 	.word	0x00000000
        /*0010*/ 	.short	0x0000
        /*0012*/ 	.short	0x0070
        /*0014*/ 	.byte	0x00, 0xf0, 0x01, 0x10


	//----- nvinfo : EIATTR_SPARSE_MMA_MASK
	.align		4
.L_20:
        /*0018*/ 	.byte	0x03, 0x50
        /*001a*/ 	.short	0x0000


	//----- nvinfo : EIATTR_MAXREG_COUNT
	.align		4
        /*001c*/ 	.byte	0x03, 0x1b
        /*001e*/ 	.short	0x00a8


	//----- nvinfo : EIATTR_NUM_BARRIERS
	.align		4
        /*0020*/ 	.byte	0x02, 0x4c
        /*0022*/ 	.byte	0x01
	.zero		1


	//----- nvinfo : EIATTR_MERCURY_ISA_VERSION
	.align		4
        /*0024*/ 	.byte	0x03, 0x5f
        /*0026*/ 	.short	0x0101


	//----- nvinfo : EIATTR_INT_WARP_WIDE_INSTR_OFFSETS
	.align		4
        /*0028*/ 	.byte	0x04, 0x31
        /*002a*/ 	.short	(.L_22 - .L_21)


	//   ....[0]....
.L_21:
        /*002c*/ 	.word	0x000005c0


	//   ....[1]....
        /*0030*/ 	.word	0x000005f0


	//   ....[2]....
        /*0034*/ 	.word	0x000007c0


	//----- nvinfo : EIATTR_COOP_GROUP_MASK_REGIDS
	.align		4
.L_22:
        /*0038*/ 	.byte	0x04, 0x29
        /*003a*/ 	.short	(.L_24 - .L_23)


	//   ....[0]....
.L_23:
        /*003c*/ 	.word	0xffffffff


	//   ....[1]....
        /*0040*/ 	.word	0xffffffff


	//   ....[2]....
        /*0044*/ 	.word	0xffffffff


	//   ....[3]....
        /*0048*/ 	.word	0xffffffff


	//   ....[4]....
        /*004c*/ 	.word	0xffffffff


	//   ....[5]....
        /*0050*/ 	.word	0xffffffff


	//----- nvinfo : EIATTR_COOP_GROUP_INSTR_OFFSETS
	.align		4
.L_24:
        /*0054*/ 	.byte	0x04, 0x28
        /*0056*/ 	.short	(.L_26 - .L_25)


	//   ....[0]....
.L_25:
        /*0058*/ 	.word	0x00000060


	//   ....[1]....
        /*005c*/ 	.word	0x00000070


	//   ....[2]....
        /*0060*/ 	.word	0x00000130


	//   ....[3]....
        /*0064*/ 	.word	0x00000420


	//   ....[4]....
        /*0068*/ 	.word	0x00000940


	//   ....[5]....
        /*006c*/ 	.word	0x000013e0


	//----- nvinfo : EIATTR_REG_RECONFIG
	.align		4
.L_26:
        /*0070*/ 	.byte	0x01, 0x54
	.zero		2


	//----- nvinfo : EIATTR_MBARRIER_INSTR_OFFSETS
	.align		4
        /*0074*/ 	.byte	0x04, 0x39
        /*0076*/ 	.short	(.L_28 - .L_27)


	//   ....[0]....
.L_27:
        /*0078*/ 	.word	0x00000250
        /*007c*/ 	.word	0x000000ff
        /*0080*/ 	.word	0x00000000
        /*0084*/ 	.short	0x0100
        /*0086*/ 	.byte	0x08
	.zero		1


	//   ....[1]....
        /*0088*/ 	.word	0x00000260
        /*008c*/ 	.word	0x000000ff
        /*0090*/ 	.word	0x00000068
        /*0094*/ 	.short	0x0100
        /*0096*/ 	.byte	0x08
	.zero		1


	//   ....[2]....
        /*0098*/ 	.word	0x00000270
        /*009c*/ 	.word	0x000000ff
        /*00a0*/ 	.word	0x00000008
        /*00a4*/ 	.short	0x0100
        /*00a6*/ 	.byte	0x08
	.zero		1


	//   ....[3]....
        /*00a8*/ 	.word	0x00000280
        /*00ac*/ 	.word	0x000000ff
        /*00b0*/ 	.word	0x00000070
        /*00b4*/ 	.short	0x0100
        /*00b6*/ 	.byte	0x08
	.zero		1


	//   ....[4]....
        /*00b8*/ 	.word	0x00000290
        /*00bc*/ 	.word	0x000000ff
        /*00c0*/ 	.word	0x00000010
        /*00c4*/ 	.short	0x0100
        /*00c6*/ 	.byte	0x08
	.zero		1


	//   ....[5]....
        /*00c8*/ 	.word	0x000002a0
        /*00cc*/ 	.word	0x000000ff
        /*00d0*/ 	.word	0x00000078
        /*00d4*/ 	.short	0x0100
        /*00d6*/ 	.byte	0x08
	.zero		1


	//   ....[6]....
        /*00d8*/ 	.word	0x000002b0
        /*00dc*/ 	.word	0x000000ff
        /*00e0*/ 	.word	0x00000018
        /*00e4*/ 	.short	0x0100
        /*00e6*/ 	.byte	0x08
	.zero		1


	//   ....[7]....
        /*00e8*/ 	.word	0x000002c0
        /*00ec*/ 	.word	0x000000ff
        /*00f0*/ 	.word	0x00000080
        /*00f4*/ 	.short	0x0100
        /*00f6*/ 	.byte	0x08
	.zero		1


	//   ....[8]....
        /*00f8*/ 	.word	0x000002d0
        /*00fc*/ 	.word	0x000000ff
        /*0100*/ 	.word	0x00000020
        /*0104*/ 	.short	0x0100
        /*0106*/ 	.byte	0x08
	.zero		1


	//   ....[9]....
        /*0108*/ 	.word	0x000002e0
        /*010c*/ 	.word	0x000000ff
        /*0110*/ 	.word	0x00000088
        /*0114*/ 	.short	0x0100
        /*0116*/ 	.byte	0x08
	.zero		1


	//   ....[10]....
        /*0118*/ 	.word	0x000002f0
        /*011c*/ 	.word	0x000000ff
        /*0120*/ 	.word	0x00000028
        /*0124*/ 	.short	0x0100
        /*0126*/ 	.byte	0x08
	.zero		1


	//   ....[11]....
        /*0128*/ 	.word	0x00000300
        /*012c*/ 	.word	0x000000ff
        /*0130*/ 	.word	0x00000090
        /*0134*/ 	.short	0x0100
        /*0136*/ 	.byte	0x08
	.zero		1


	//   ....[12]....
        /*0138*/ 	.word	0x00000310
        /*013c*/ 	.word	0x000000ff
        /*0140*/ 	.word	0x00000030
        /*0144*/ 	.short	0x0100
        /*0146*/ 	.byte	0x08
	.zero		1


	//   ....[13]....
        /*0148*/ 	.word	0x00000320
        /*014c*/ 	.word	0x000000ff
        /*0150*/ 	.word	0x00000098
        /*0154*/ 	.short	0x0100
        /*0156*/ 	.byte	0x08
	.zero		1


	//   ....[14]....
        /*0158*/ 	.word	0x00000330
        /*015c*/ 	.word	0x000000ff
        /*0160*/ 	.word	0x00000038
        /*0164*/ 	.short	0x0100
        /*0166*/ 	.byte	0x08
	.zero		1


	//   ....[15]....
        /*0168*/ 	.word	0x00000340
        /*016c*/ 	.word	0x000000ff
        /*0170*/ 	.word	0x000000a0
        /*0174*/ 	.short	0x0100
        /*0176*/ 	.byte	0x08
	.zero		1


	//   ....[16]....
        /*0178*/ 	.word	0x00000350
        /*017c*/ 	.word	0x000000ff
        /*0180*/ 	.word	0x00000040
        /*0184*/ 	.short	0x0100
        /*0186*/ 	.byte	0x08
	.zero		1


	//   ....[17]....
        /*0188*/ 	.word	0x00000360
        /*018c*/ 	.word	0x000000ff
        /*0190*/ 	.word	0x000000a8
        /*0194*/ 	.short	0x0100
        /*0196*/ 	.byte	0x08
	.zero		1


	//   ....[18]....
        /*0198*/ 	.word	0x00000370
        /*019c*/ 	.word	0x000000ff
        /*01a0*/ 	.word	0x00000048
        /*01a4*/ 	.short	0x0100
        /*01a6*/ 	.byte	0x08
	.zero		1


	//   ....[19]....
        /*01a8*/ 	.word	0x00000380
        /*01ac*/ 	.word	0x000000ff
        /*01b0*/ 	.word	0x000000b0
        /*01b4*/ 	.short	0x0100
        /*01b6*/ 	.byte	0x08
	.zero		1


	//   ....[20]....
        /*01b8*/ 	.word	0x00000390
        /*01bc*/ 	.word	0x000000ff
        /*01c0*/ 	.word	0x00000050
        /*01c4*/ 	.short	0x0100
        /*01c6*/ 	.byte	0x08
	.zero		1


	//   ....[21]....
        /*01c8*/ 	.word	0x000003a0
        /*01cc*/ 	.word	0x000000ff
        /*01d0*/ 	.word	0x000000b8
        /*01d4*/ 	.short	0x0100
        /*01d6*/ 	.byte	0x08
	.zero		1


	//   ....[22]....
        /*01d8*/ 	.word	0x000003b0
        /*01dc*/ 	.word	0x000000ff
        /*01e0*/ 	.word	0x00000058
        /*01e4*/ 	.short	0x0100
        /*01e6*/ 	.byte	0x08
	.zero		1


	//   ....[23]....
        /*01e8*/ 	.word	0x000003c0
        /*01ec*/ 	.word	0x000000ff
        /*01f0*/ 	.word	0x000000c0
        /*01f4*/ 	.short	0x0100
        /*01f6*/ 	.byte	0x08
	.zero		1


	//   ....[24]....
        /*01f8*/ 	.word	0x000003d0
        /*01fc*/ 	.word	0x000000ff
        /*0200*/ 	.word	0x00000060
        /*0204*/ 	.short	0x0100
        /*0206*/ 	.byte	0x08
	.zero		1


	//   ....[25]....
        /*0208*/ 	.word	0x000003e0
        /*020c*/ 	.word	0x000000ff
        /*0210*/ 	.word	0x000000c8
        /*0214*/ 	.short	0x0100
        /*0216*/ 	.byte	0x08
	.zero		1


	//   ....[26]....
        /*0218*/ 	.word	0x00000840
        /*021c*/ 	.word	0x000000ff
        /*0220*/ 	.word	0x000000e0
        /*0224*/ 	.short	0x0100
        /*0226*/ 	.byte	0x06
	.zero		1


	//   ....[27]....
        /*0228*/ 	.word	0x000008e0
        /*022c*/ 	.word	0x000000ff
        /*0230*/ 	.word	0x000000e8
        /*0234*/ 	.short	0x0100
        /*0236*/ 	.byte	0x06
	.zero		1


	//   ....[28]....
        /*0238*/ 	.word	0x00001640
        /*023c*/ 	.word	0x000000ff
        /*0240*/ 	.word	0x00000000
        /*0244*/ 	.short	0x010a
        /*0246*/ 	.byte	0x06
	.zero		1


	//   ....[29]....
        /*0248*/ 	.word	0x00001680
        /*024c*/ 	.word	0x000000ff
        /*0250*/ 	.word	0x00000000
        /*0254*/ 	.short	0x010a
        /*0256*/ 	.byte	0x06
	.zero		1


	//   ....[30]....
        /*0258*/ 	.word	0x00001be0
        /*025c*/ 	.word	0x000000ff
        /*0260*/ 	.word	0x00000000
        /*0264*/ 	.short	0x010a
        /*0266*/ 	.byte	0x10
	.zero		1


	//   ....[31]....
        /*0268*/ 	.word	0x00001c20
        /*026c*/ 	.word	0x000000ff
        /*0270*/ 	.word	0x00000000
        /*0274*/ 	.short	0x010a
        /*0276*/ 	.byte	0x10
	.zero		1


	//   ....[32]....
        /*0278*/ 	.word	0x00001fc0
        /*027c*/ 	.word	0x0000000c
        /*0280*/ 	.word	0x00000000
        /*0284*/ 	.short	0x0101
        /*0286*/ 	.byte	0x3f
	.zero		1


	//   ....[33]....
        /*0288*/ 	.word	0x00002360
        /*028c*/ 	.word	0x0000000a
        /*0290*/ 	.word	0x00000000
        /*0294*/ 	.short	0x0101
        /*0296*/ 	.byte	0x3f
	.zero		1


	//   ....[34]....
        /*0298*/ 	.word	0x00005600
        /*029c*/ 	.word	0x00000015
        /*02a0*/ 	.word	0x00000068
        /*02a4*/ 	.short	0x010a
        /*02a6*/ 	.byte	0x3f
	.zero		1


	//   ....[35]....
        /*02a8*/ 	.word	0x00005980
        /*02ac*/ 	.word	0x00000004
        /*02b0*/ 	.word	0x000000e8
        /*02b4*/ 	.short	0x0101
        /*02b6*/ 	.byte	0x3f
	.zero		1


	//   ....[36]....
        /*02b8*/ 	.word	0x000060d0
        /*02bc*/ 	.word	0x00000006
        /*02c0*/ 	.word	0x00000000
        /*02c4*/ 	.short	0x010a
        /*02c6*/ 	.byte	0x3f
	.zero		1


	//   ....[37]....
        /*02c8*/ 	.word	0x00006150
        /*02cc*/ 	.word	0x00000007
        /*02d0*/ 	.word	0x00000000
        /*02d4*/ 	.short	0x010a
        /*02d6*/ 	.byte	0x3f
	.zero		1


	//   ....[38]....
        /*02d8*/ 	.word	0x000061e0
        /*02dc*/ 	.word	0x00000006
        /*02e0*/ 	.word	0x00000000
        /*02e4*/ 	.short	0x010a
        /*02e6*/ 	.byte	0x3f
	.zero		1


	//   ....[39]....
        /*02e8*/ 	.word	0x00006270
        /*02ec*/ 	.word	0x00000009
        /*02f0*/ 	.word	0x00000000
        /*02f4*/ 	.short	0x010a
        /*02f6*/ 	.byte	0x3f
	.zero		1


	//   ....[40]....
        /*02f8*/ 	.word	0x00006300
        /*02fc*/ 	.word	0x00000006
        /*0300*/ 	.word	0x00000000
        /*0304*/ 	.short	0x010a
        /*0306*/ 	.byte	0x3f
	.zero		1


	//   ....[41]....
        /*0308*/ 	.word	0x00006390
        /*030c*/ 	.word	0x00000009
        /*0310*/ 	.word	0x00000000
        /*0314*/ 	.short	0x010a
        /*0316*/ 	.byte	0x3f
	.zero		1


	//   ....[42]....
        /*0318*/ 	.word	0x00006420
        /*031c*/ 	.word	0x00000006
        /*0320*/ 	.word	0x00000000
        /*0324*/ 	.short	0x010a
        /*0326*/ 	.byte	0x3f
	.zero		1


	//   ....[43]....
        /*0328*/ 	.word	0x000064b0
        /*032c*/ 	.word	0x00000009
        /*0330*/ 	.word	0x00000000
        /*0334*/ 	.short	0x010a
        /*0336*/ 	.byte	0x3f
	.zero		1


	//   ....[44]....
        /*0338*/ 	.word	0x00006540
        /*033c*/ 	.word	0x00000006
        /*0340*/ 	.word	0x00000000
        /*0344*/ 	.short	0x010a
        /*0346*/ 	.byte	0x3f
	.zero		1


	//   ....[45]....
        /*0348*/ 	.word	0x000065d0
        /*034c*/ 	.word	0x00000009
        /*0350*/ 	.word	0x00000000
        /*0354*/ 	.short	0x010a
        /*0356*/ 	.byte	0x3f
	.zero		1


	//   ....[46]....
        /*0358*/ 	.word	0x00006660
        /*035c*/ 	.word	0x0000000a
        /*0360*/ 	.word	0x00000000
        /*0364*/ 	.short	0x010a
        /*0366*/ 	.byte	0x3f
	.zero		1


	//   ....[47]....
        /*0368*/ 	.word	0x000066f0
        /*036c*/ 	.word	0x0000000b
        /*0370*/ 	.word	0x00000000
        /*0374*/ 	.short	0x010a
        /*0376*/ 	.byte	0x3f
	.zero		1


	//   ....[48]....
        /*0378*/ 	.word	0x00006780
        /*037c*/ 	.word	0x00000003
        /*0380*/ 	.word	0x00000000
        /*0384*/ 	.short	0x010a
        /*0386*/ 	.byte	0x3f
	.zero		1


	//   ....[49]....
        /*0388*/ 	.word	0x000067f0
        /*038c*/ 	.word	0x0000000a
        /*0390*/ 	.word	0x00000000
        /*0394*/ 	.short	0x010a
        /*0396*/ 	.byte	0x3f
	.zero		1


	//   ....[50]....
        /*0398*/ 	.word	0x00006850
        /*039c*/ 	.word	0x00000013
        /*03a0*/ 	.word	0x00000000
        /*03a4*/ 	.short	0x010a
        /*03a6*/ 	.byte	0x3f
	.zero		1


	//   ....[51]....
        /*03a8*/ 	.word	0x00006920
        /*03ac*/ 	.word	0x00000015
        /*03b0*/ 	.word	0x00000068
        /*03b4*/ 	.short	0x010a
        /*03b6*/ 	.byte	0x3f
	.zero		1


	//   ....[52]....
        /*03b8*/ 	.word	0x000069f0
        /*03bc*/ 	.word	0x00000006
        /*03c0*/ 	.word	0x00000000
        /*03c4*/ 	.short	0x010a
        /*03c6*/ 	.byte	0x3f
	.zero		1


	//   ....[53]....
        /*03c8*/ 	.word	0x00006a40
        /*03cc*/ 	.word	0x00000007
        /*03d0*/ 	.word	0x00000000
        /*03d4*/ 	.short	0x010a
        /*03d6*/ 	.byte	0x3f
	.zero		1


	//   ....[54]....
        /*03d8*/ 	.word	0x00006a90
        /*03dc*/ 	.word	0x00000006
        /*03e0*/ 	.word	0x00000000
        /*03e4*/ 	.short	0x010a
        /*03e6*/ 	.byte	0x3f
	.zero		1


	//   ....[55]....
        /*03e8*/ 	.word	0x00006ae0
        /*03ec*/ 	.word	0x00000009
        /*03f0*/ 	.word	0x00000000
        /*03f4*/ 	.short	0x010a
        /*03f6*/ 	.byte	0x3f
	.zero		1


	//   ....[56]....
        /*03f8*/ 	.word	0x00006b30
        /*03fc*/ 	.word	0x00000006
        /*0400*/ 	.word	0x00000000
        /*0404*/ 	.short	0x010a
        /*0406*/ 	.byte	0x3f
	.zero		1


	//   ....[57]....
        /*0408*/ 	.word	0x00006b80
        /*040c*/ 	.word	0x00000009
        /*0410*/ 	.word	0x00000000
        /*0414*/ 	.short	0x010a
        /*0416*/ 	.byte	0x3f
	.zero		1


	//   ....[58]....
        /*0418*/ 	.word	0x00006bd0
        /*041c*/ 	.word	0x00000006
        /*0420*/ 	.word	0x00000000
        /*0424*/ 	.short	0x010a
        /*0426*/ 	.byte	0x3f
	.zero		1


	//   ....[59]....
        /*0428*/ 	.word	0x00006c20
        /*042c*/ 	.word	0x00000009
        /*0430*/ 	.word	0x00000000
        /*0434*/ 	.short	0x010a
        /*0436*/ 	.byte	0x3f
	.zero		1


	//   ....[60]....
        /*0438*/ 	.word	0x00006c70
        /*043c*/ 	.word	0x00000006
        /*0440*/ 	.word	0x00000000
        /*0444*/ 	.short	0x010a
        /*0446*/ 	.byte	0x3f
	.zero		1


	//   ....[61]....
        /*0448*/ 	.word	0x00006cc0
        /*044c*/ 	.word	0x00000009
        /*0450*/ 	.word	0x00000000
        /*0454*/ 	.short	0x010a
        /*0456*/ 	.byte	0x3f
	.zero		1


	//   ....[62]....
        /*0458*/ 	.word	0x00006d10
        /*045c*/ 	.word	0x0000000a
        /*0460*/ 	.word	0x00000000
        /*0464*/ 	.short	0x010a
        /*0466*/ 	.byte	0x3f
	.zero		1


	//   ....[63]....
        /*0468*/ 	.word	0x00006d60
        /*046c*/ 	.word	0x0000000b
        /*0470*/ 	.word	0x00000000
        /*0474*/ 	.short	0x010a
        /*0476*/ 	.byte	0x3f
	.zero		1


	//----- nvinfo : EIATTR_NUM_MBARRIERS
	.align		4
.L_28:
        /*0478*/ 	.byte	0x03, 0x38
        /*047a*/ 	.short	0x001c


	//----- nvinfo : EIATTR_EXIT_INSTR_OFFSETS
	.align		4
        /*047c*/ 	.byte	0x04, 0x1c
        /*047e*/ 	.short	(.L_30 - .L_29)


	//   ....[0]....
.L_29:
        /*0480*/ 	.word	0x00000aa0


	//   ....[1]....
        /*0484*/ 	.word	0x00001280


	//   ....[2]....
        /*0488*/ 	.word	0x00004d10


	//   ....[3]....
        /*048c*/ 	.word	0x00005270


	//   ....[4]....
        /*0490*/ 	.word	0x000067d0


	//----- nvinfo : EIATTR_MAX_THREADS
	.align		4
.L_30:
        /*0494*/ 	.byte	0x04, 0x05
        /*0496*/ 	.short	(.L_32 - .L_31)
.L_31:
        /*0498*/ 	.word	0x00000180
        /*049c*/ 	.word	0x00000001
        /*04a0*/ 	.word	0x00000001


	//----- nvinfo : EIATTR_CRS_STACK_SIZE
	.align		4
.L_32:
        /*04a4*/ 	.byte	0x04, 0x1e
        /*04a6*/ 	.short	(.L_34 - .L_33)
.L_33:
        /*04a8*/ 	.word	0x00000000


	//----- nvinfo : EIATTR_CBANK_PARAM_SIZE
	.align		4
.L_34:
        /*04ac*/ 	.byte	0x03, 0x19
        /*04ae*/ 	.short	0x0470


	//----- nvinfo : EIATTR_PARAM_CBANK
	.align		4
        /*04b0*/ 	.byte	0x04, 0x0a
        /*04b2*/ 	.short	(.L_36 - .L_35)
	.align		4
.L_35:
        /*04b4*/ 	.word	index@(.nv.constant0._ZN7cutlass13device_kernelINS_4gemm6kernel13GemmUniversalIN4cute5tupleIJiiiiEEENS1_10collective13CollectiveMmaINS1_37MainloopSm90TmaGmmaWarpSpecializedFP8ILi13ENS5_IJNS4_1CILi2EEENSA_ILi1EEESC_EEENS1_35KernelTmaWarpSpecializedCooperativeEEENS5_IJNSA_ILi512EEENSA_ILi8EEENSA_ILi32EEEEEENS_12float_e4m3_tENS5_IJlSC_lEEESK_SL_NS4_8TiledMMAINS4_8MMA_AtomIJNS4_4SM904GMMA29MMA_64x8x32_F32E4M3E4M3_SS_TNILNSP_7ScaleInE1ELSR_1EEEEEENS4_6LayoutISD_NS5_IJSC_NSA_ILi0EEESV_EEEEENS5_IJNS4_10UnderscoreESY_SY_EEEEENS4_13SM90_TMA_LOADENS4_14ComposedLayoutINS4_7SwizzleILi1ELi4ELi3EEENS4_18smem_ptr_flag_bitsILi8EEENSU_INS5_IJSH_SI_EEENS5_IJSI_SC_EEEEEEEvNS4_8identityENS4_23SM90_TMA_LOAD_MULTICASTES1A_vS1B_EENS_8epilogue10collective6detail29Sm90TmaWarpSpecializedAdapterINS1F_15DefaultEpilogueISK_SL_SL_NS1E_6thread17LinearCombinationISK_Li1EffLNS1J_9ScaleType4KindE0ELNS_15FloatRoundStyleE2ESK_EENS1_15EpilogueDefaultEEEEEvvEEEEvNT_6ParamsE)
        /*04b8*/ 	.short	0x0210
        /*04ba*/ 	.short	0x0470


	//----- nvinfo : EIATTR_SW_WAR
	.align		4
.L_36:
        /*04bc*/ 	.byte	0x04, 0x36
        /*04be*/ 	.short	(.L_38 - .L_37)
.L_37:
        /*04c0*/ 	.word	0x00000008
.L_38:


//--------------------- .nv.callgraph             --------------------------
	.section	.nv.callgraph,"",@"SHT_CUDA_CALLGRAPH"
	.align	4
	.sectionentsize	8
	.align		4
        /*0000*/ 	.word	0x00000000
	.align		4
        /*0004*/ 	.word	0xffffffff
	.align		4
        /*0008*/ 	.word	0x00000000
	.align		4
        /*000c*/ 	.word	0xfffffffe
	.align		4
        /*0010*/ 	.word	0x00000000
	.align		4
        /*0014*/ 	.word	0xfffffffd
	.align		4
        /*0018*/ 	.word	0x00000000
	.align		4
        /*001c*/ 	.word	0xfffffffc


//--------------------- .nv.constant4             --------------------------
	.section	.nv.constant4,"a",@progbits
	.align	8
	.align		8
.nv.constant4:
        /*0000*/ 	.dword	_ZN39_INTERNAL_a9e39db0_4_k_cu_c8c5fa9f_68944cuda3std3__45__cpo5beginE
	.align		8
        /*0008*/ 	.dword	_ZN39_INTERNAL_a9e39db0_4_k_cu_c8c5fa9f_68944cuda3std3__45__cpo3endE
	.align		8
        /*0010*/ 	.dword	_ZN39_INTERNAL_a9e39db0_4_k_cu_c8c5fa9f_68944cuda3std3__45__cpo6cbeginE
	.align		8
        /*0018*/ 	.dword	_ZN39_INTERNAL_a9e39db0_4_k_cu_c8c5fa9f_68944cuda3std3__45__cpo4cendE
	.align		8
        /*0020*/ 	.dword	_ZN39_INTERNAL_a9e39db0_4_k_cu_c8c5fa9f_68944cuda3std3__441_GLOBAL__N__a9e39db0_4_k_cu_c8c5fa9f_68946ignoreE
	.align		8
        /*0028*/ 	.dword	_ZN39_INTERNAL_a9e39db0_4_k_cu_c8c5fa9f_68944cuda3std3__419piecewise_constructE
	.align		8
        /*0030*/ 	.dword	_ZN39_INTERNAL_a9e39db0_4_k_cu_c8c5fa9f_68944cuda3std3__48in_placeE
	.align		8
        /*0038*/ 	.dword	_ZN39_INTERNAL_a9e39db0_4_k_cu_c8c5fa9f_68944cuda3std6ranges3__45__cpo4swapE
	.align		8
        /*0040*/ 	.dword	_ZN39_INTERNAL_a9e39db0_4_k_cu_c8c5fa9f_68944cuda3std6ranges3__45__cpo9iter_moveE
	.align		8
        /*0048*/ 	.dword	_ZN39_INTERNAL_a9e39db0_4_k_cu_c8c5fa9f_68944cute7productE
	.align		8
        /*0050*/ 	.dword	_ZN39_INTERNAL_a9e39db0_4_k_cu_c8c5fa9f_68944cute1_E


//--------------------- .text._ZN7cutlass13device_kernelINS_4gemm6kernel13GemmUniversalIN4cute5tupleIJiiiiEEENS1_10collective13CollectiveMmaINS1_37MainloopSm90TmaGmmaWarpSpecializedFP8ILi13ENS5_IJNS4_1CILi2EEENSA_ILi1EEESC_EEENS1_35KernelTmaWarpSpecializedCooperativeEEENS5_IJNSA_ILi512EEENSA_ILi8EEENSA_ILi32EEEEEENS_12float_e4m3_tENS5_IJlSC_lEEESK_SL_NS4_8TiledMMAINS4_8MMA_AtomIJNS4_4SM904GMMA29MMA_64x8x32_F32E4M3E4M3_SS_TNILNSP_7ScaleInE1ELSR_1EEEEEENS4_6LayoutISD_NS5_IJSC_NSA_ILi0EEESV_EEEEENS5_IJNS4_10UnderscoreESY_SY_EEEEENS4_13SM90_TMA_LOADENS4_14ComposedLayoutINS4_7SwizzleILi1ELi4ELi3EEENS4_18smem_ptr_flag_bitsILi8EEENSU_INS5_IJSH_SI_EEENS5_IJSI_SC_EEEEEEEvNS4_8identityENS4_23SM90_TMA_LOAD_MULTICASTES1A_vS1B_EENS_8epilogue10collective6detail29Sm90TmaWarpSpecializedAdapterINS1F_15DefaultEpilogueISK_SL_SL_NS1E_6thread17LinearCombinationISK_Li1EffLNS1J_9ScaleType4KindE0ELNS_15FloatRoundStyleE2ESK_EENS1_15EpilogueDefaultEEEEEvvEEEEvNT_6ParamsE --------------------------
	.section	.text._ZN7cutlass13device_kernelINS_4gemm6kernel13GemmUniversalIN4cute5tupleIJiiiiEEENS1_10collective13CollectiveMmaINS1_37MainloopSm90TmaGmmaWarpSpecializedFP8ILi13ENS5_IJNS4_1CILi2EEENSA_ILi1EEESC_EEENS1_35KernelTmaWarpSpecializedCooperativeEEENS5_IJNSA_ILi512EEENSA_ILi8EEENSA_ILi32EEEEEENS_12float_e4m3_tENS5_IJlSC_lEEESK_SL_NS4_8TiledMMAINS4_8MMA_AtomIJNS4_4SM904GMMA29MMA_64x8x32_F32E4M3E4M3_SS_TNILNSP_7ScaleInE1ELSR_1EEEEEENS4_6LayoutISD_NS5_IJSC_NSA_ILi0EEESV_EEEEENS5_IJNS4_10UnderscoreESY_SY_EEEEENS4_13SM90_TMA_LOADENS4_14ComposedLayoutINS4_7SwizzleILi1ELi4ELi3EEENS4_18smem_ptr_flag_bitsILi8EEENSU_INS5_IJSH_SI_EEENS5_IJSI_SC_EEEEEEEvNS4_8identityENS4_23SM90_TMA_LOAD_MULTICASTES1A_vS1B_EENS_8epilogue10collective6detail29Sm90TmaWarpSpecializedAdapterINS1F_15DefaultEpilogueISK_SL_SL_NS1E_6thread17LinearCombinationISK_Li1EffLNS1J_9ScaleType4KindE0ELNS_15FloatRoundStyleE2ESK_EENS1_15EpilogueDefaultEEEEEvvEEEEvNT_6ParamsE,"ax",@progbits
	.align	128
.text._ZN7cutlass13device_kernelINS_4gemm6kernel13GemmUniversalIN4cute5tupleIJiiiiEEENS1_10collective13CollectiveMmaINS1_37MainloopSm90TmaGmmaWarpSpecializedFP8ILi13ENS5_IJNS4_1CILi2EEENSA_ILi1EEESC_EEENS1_35KernelTmaWarpSpecializedCooperativeEEENS5_IJNSA_ILi512EEENSA_ILi8EEENSA_ILi32EEEEEENS_12float_e4m3_tENS5_IJlSC_lEEESK_SL_NS4_8TiledMMAINS4_8MMA_AtomIJNS4_4SM904GMMA29MMA_64x8x32_F32E4M3E4M3_SS_TNILNSP_7ScaleInE1ELSR_1EEEEEENS4_6LayoutISD_NS5_IJSC_NSA_ILi0EEESV_EEEEENS5_IJNS4_10UnderscoreESY_SY_EEEEENS4_13SM90_TMA_LOADENS4_14ComposedLayoutINS4_7SwizzleILi1ELi4ELi3EEENS4_18smem_ptr_flag_bitsILi8EEENSU_INS5_IJSH_SI_EEENS5_IJSI_SC_EEEEEEEvNS4_8identityENS4_23SM90_TMA_LOAD_MULTICASTES1A_vS1B_EENS_8epilogue10collective6detail29Sm90TmaWarpSpecializedAdapterINS1F_15DefaultEpilogueISK_SL_SL_NS1E_6thread17LinearCombinationISK_Li1EffLNS1J_9ScaleType4KindE0ELNS_15FloatRoundStyleE2ESK_EENS1_15EpilogueDefaultEEEEEvvEEEEvNT_6ParamsE:
        .type           _ZN7cutlass13device_kernelINS_4gemm6kernel13GemmUniversalIN4cute5tupleIJiiiiEEENS1_10collective13CollectiveMmaINS1_37MainloopSm90TmaGmmaWarpSpecializedFP8ILi13ENS5_IJNS4_1CILi2EEENSA_ILi1EEESC_EEENS1_35KernelTmaWarpSpecializedCooperativeEEENS5_IJNSA_ILi512EEENSA_ILi8EEENSA_ILi32EEEEEENS_12float_e4m3_tENS5_IJlSC_lEEESK_SL_NS4_8TiledMMAINS4_8MMA_AtomIJNS4_4SM904GMMA29MMA_64x8x32_F32E4M3E4M3_SS_TNILNSP_7ScaleInE1ELSR_1EEEEEENS4_6LayoutISD_NS5_IJSC_NSA_ILi0EEESV_EEEEENS5_IJNS4_10UnderscoreESY_SY_EEEEENS4_13SM90_TMA_LOADENS4_14ComposedLayoutINS4_7SwizzleILi1ELi4ELi3EEENS4_18smem_ptr_flag_bitsILi8EEENSU_INS5_IJSH_SI_EEENS5_IJSI_SC_EEEEEEEvNS4_8identityENS4_23SM90_TMA_LOAD_MULTICASTES1A_vS1B_EENS_8epilogue10collective6detail29Sm90TmaWarpSpecializedAdapterINS1F_15DefaultEpilogueISK_SL_SL_NS1E_6thread17LinearCombinationISK_Li1EffLNS1J_9ScaleType4KindE0ELNS_15FloatRoundStyleE2ESK_EENS1_15EpilogueDefaultEEEEEvvEEEEvNT_6ParamsE,@function
        .size           _ZN7cutlass13device_kernelINS_4gemm6kernel13GemmUniversalIN4cute5tupleIJiiiiEEENS1_10collective13CollectiveMmaINS1_37MainloopSm90TmaGmmaWarpSpecializedFP8ILi13ENS5_IJNS4_1CILi2EEENSA_ILi1EEESC_EEENS1_35KernelTmaWarpSpecializedCooperativeEEENS5_IJNSA_ILi512EEENSA_ILi8EEENSA_ILi32EEEEEENS_12float_e4m3_tENS5_IJlSC_lEEESK_SL_NS4_8TiledMMAINS4_8MMA_AtomIJNS4_4SM904GMMA29MMA_64x8x32_F32E4M3E4M3_SS_TNILNSP_7ScaleInE1ELSR_1EEEEEENS4_6LayoutISD_NS5_IJSC_NSA_ILi0EEESV_EEEEENS5_IJNS4_10UnderscoreESY_SY_EEEEENS4_13SM90_TMA_LOADENS4_14ComposedLayoutINS4_7SwizzleILi1ELi4ELi3EEENS4_18smem_ptr_flag_bitsILi8EEENSU_INS5_IJSH_SI_EEENS5_IJSI_SC_EEEEEEEvNS4_8identityENS4_23SM90_TMA_LOAD_MULTICASTES1A_vS1B_EENS_8epilogue10collective6detail29Sm90TmaWarpSpecializedAdapterINS1F_15DefaultEpilogueISK_SL_SL_NS1E_6thread17LinearCombinationISK_Li1EffLNS1J_9ScaleType4KindE0ELNS_15FloatRoundStyleE2ESK_EENS1_15EpilogueDefaultEEEEEvvEEEEvNT_6ParamsE,(.L_x_109 - _ZN7cutlass13device_kernelINS_4gemm6kernel13GemmUniversalIN4cute5tupleIJiiiiEEENS1_10collective13CollectiveMmaINS1_37MainloopSm90TmaGmmaWarpSpecializedFP8ILi13ENS5_IJNS4_1CILi2EEENSA_ILi1EEESC_EEENS1_35KernelTmaWarpSpecializedCooperativeEEENS5_IJNSA_ILi512EEENSA_ILi8EEENSA_ILi32EEEEEENS_12float_e4m3_tENS5_IJlSC_lEEESK_SL_NS4_8TiledMMAINS4_8MMA_AtomIJNS4_4SM904GMMA29MMA_64x8x32_F32E4M3E4M3_SS_TNILNSP_7ScaleInE1ELSR_1EEEEEENS4_6LayoutISD_NS5_IJSC_NSA_ILi0EEESV_EEEEENS5_IJNS4_10UnderscoreESY_SY_EEEEENS4_13SM90_TMA_LOADENS4_14ComposedLayoutINS4_7SwizzleILi1ELi4ELi3EEENS4_18smem_ptr_flag_bitsILi8EEENSU_INS5_IJSH_SI_EEENS5_IJSI_SC_EEEEEEEvNS4_8identityENS4_23SM90_TMA_LOAD_MULTICASTES1A_vS1B_EENS_8epilogue10collective6detail29Sm90TmaWarpSpecializedAdapterINS1F_15DefaultEpilogueISK_SL_SL_NS1E_6thread17LinearCombinationISK_Li1EffLNS1J_9ScaleType4KindE0ELNS_15FloatRoundStyleE2ESK_EENS1_15EpilogueDefaultEEEEEvvEEEEvNT_6ParamsE)
        .other          _ZN7cutlass13device_kernelINS_4gemm6kernel13GemmUniversalIN4cute5tupleIJiiiiEEENS1_10collective13CollectiveMmaINS1_37MainloopSm90TmaGmmaWarpSpecializedFP8ILi13ENS5_IJNS4_1CILi2EEENSA_ILi1EEESC_EEENS1_35KernelTmaWarpSpecializedCooperativeEEENS5_IJNSA_ILi512EEENSA_ILi8EEENSA_ILi32EEEEEENS_12float_e4m3_tENS5_IJlSC_lEEESK_SL_NS4_8TiledMMAINS4_8MMA_AtomIJNS4_4SM904GMMA29MMA_64x8x32_F32E4M3E4M3_SS_TNILNSP_7ScaleInE1ELSR_1EEEEEENS4_6LayoutISD_NS5_IJSC_NSA_ILi0EEESV_EEEEENS5_IJNS4_10UnderscoreESY_SY_EEEEENS4_13SM90_TMA_LOADENS4_14ComposedLayoutINS4_7SwizzleILi1ELi4ELi3EEENS4_18smem_ptr_flag_bitsILi8EEENSU_INS5_IJSH_SI_EEENS5_IJSI_SC_EEEEEEEvNS4_8identityENS4_23SM90_TMA_LOAD_MULTICASTES1A_vS1B_EENS_8epilogue10collective6detail29Sm90TmaWarpSpecializedAdapterINS1F_15DefaultEpilogueISK_SL_SL_NS1E_6thread17LinearCombinationISK_Li1EffLNS1J_9ScaleType4KindE0ELNS_15FloatRoundStyleE2ESK_EENS1_15EpilogueDefaultEEEEEvvEEEEvNT_6ParamsE,@"STO_CUDA_ENTRY STV_DEFAULT"
_ZN7cutlass13device_kernelINS_4gemm6kernel13GemmUniversalIN4cute5tupleIJiiiiEEENS1_10collective13CollectiveMmaINS1_37MainloopSm90TmaGmmaWarpSpecializedFP8ILi13ENS5_IJNS4_1CILi2EEENSA_ILi1EEESC_EEENS1_35KernelTmaWarpSpecializedCooperativeEEENS5_IJNSA_ILi512EEENSA_ILi8EEENSA_ILi32EEEEEENS_12float_e4m3_tENS5_IJlSC_lEEESK_SL_NS4_8TiledMMAINS4_8MMA_AtomIJNS4_4SM904GMMA29MMA_64x8x32_F32E4M3E4M3_SS_TNILNSP_7ScaleInE1ELSR_1EEEEEENS4_6LayoutISD_NS5_IJSC_NSA_ILi0EEESV_EEEEENS5_IJNS4_10UnderscoreESY_SY_EEEEENS4_13SM90_TMA_LOADENS4_14ComposedLayoutINS4_7SwizzleILi1ELi4ELi3EEENS4_18smem_ptr_flag_bitsILi8EEENSU_INS5_IJSH_SI_EEENS5_IJSI_SC_EEEEEEEvNS4_8identityENS4_23SM90_TMA_LOAD_MULTICASTES1A_vS1B_EENS_8epilogue10collective6detail29Sm90TmaWarpSpecializedAdapterINS1F_15DefaultEpilogueISK_SL_SL_NS1E_6thread17LinearCombinationISK_Li1EffLNS1J_9ScaleType4KindE0ELNS_15FloatRoundStyleE2ESK_EENS1_15EpilogueDefaultEEEEEvvEEEEvNT_6ParamsE:
[----:B------:R-:W-:Y:S01]  /*0000*/  LDC R1, c[0x0][0x28] ;  /* 0x00000a00ff017b82 */ /* 0x000fe20000000800 */
[----:B------:R-:W0:Y:S01]  /*0010*/  S2R R0, SR_TID.X ;  /* 0x0000000000007919 */ /* 0x000e220000002100 */
[----:B------:R-:W-:Y:S01]  /*0020*/  ELECT P0, URZ, PT ;  /* 0x00000000003f782f */ /* 0x000fe20003800000 */
[----:B------:R-:W-:Y:S01]  /*0030*/  BSSY B0, `(.L_x_0) ;  /* 0x000000f000007945 */ /* 0x000fe20003800000 */
[--C-:B0-----:R-:W-:Y:S02]  /*0040*/  SHF.R.U32.HI R2, RZ, 0x5, R0.reuse ;  /* 0x00000005ff027819 */ /* 0x101fe40000011600 */
[----:B------:R-:W-:-:S03]  /*0050*/  SHF.R.U32.HI R3, RZ, 0x7, R0 ;  /* 0x00000007ff037819 */ /* 0x000fc60000011600 */
[----:B------:R-:W0:Y:S04]  /*0060*/  SHFL.IDX PT, R4, R2, RZ, 0x1f ;  /* 0x00001fff02047589 */ /* 0x000e2800000e0000 */
[----:B------:R1:W2:Y:S01]  /*0070*/  SHFL.IDX PT, R6, R3, RZ, 0x1f ;  /* 0x00001fff03067589 */ /* 0x0002a200000e0000 */
[----:B0-----:R-:W-:-:S13]  /*0080*/  ISETP.NE.OR P0, PT, R4, RZ, !P0 ;  /* 0x000000ff0400720c */ /* 0x001fda0004705670 */
[----:B-12---:R-:W-:Y:S05]  /*0090*/  @P0 BRA `(.L_x_1) ;  /* 0x0000000000200947 */ /* 0x006fea0003800000 */
[----:B------:R-:W-:Y:S02]  /*00a0*/  ULDC.64 UR4, c[0x0][0x198] ;  /* 0x0000660000047ab9 */ /* 0x000fe40000000a00 */
[----:B------:R-:W-:Y:S02]  /*00b0*/  UIADD3 UR6, UP0, UR4, 0xf0, URZ ;  /* 0x000000f004067890 */ /* 0x000fe4000ff1e03f */
[----:B------:R-:W-:Y:S02]  /*00c0*/  UIADD3 UR4, UP1, UR4, 0x1f0, URZ ;  /* 0x000001f004047890 */ /* 0x000fe4000ff3e03f */
[----:B------:R-:W-:Y:S02]  /*00d0*/  UIADD3.X UR7, URZ, UR5, URZ, UP0, !UPT ;  /* 0x000000053f077290 */ /* 0x000fe400087fe43f */
[----:B------:R-:W-:-:S07]  /*00e0*/  UIADD3.X UR5, URZ, UR5, URZ, UP1, !UPT ;  /* 0x000000053f057290 */ /* 0x000fce0008ffe43f */
[----:B------:R0:W-:Y:S02]  /*00f0*/  UTMACCTL.PF [UR6] ;  /* 0x00000000060079b9 */ /* 0x0001e40008040000 */
[----:B------:R0:W-:Y:S02]  /*0100*/  UTMACCTL.PF [UR4] ;  /* 0x00000000040079b9 */ /* 0x0001e40008040000 */
[----:B0-----:R-:W-:Y:S01]  /*0110*/  NOP ;  /* 0x0000000000007918 */ /* 0x001fe20000000000 */
.L_x_1:
[----:B------:R-:W-:Y:S05]  /*0120*/  BSYNC B0 ;  /* 0x0000000000007941 */ /* 0x000fea0003800000 */
.L_x_0:
[----:B------:R-:W0:Y:S02]  /*0130*/  SHFL.IDX PT, R3, R2, RZ, 0x1f ;  /* 0x00001fff02037589 */ /* 0x000e2400000e0000 */
[----:B0-----:R-:W-:-:S13]  /*0140*/  ISETP.NE.AND P0, PT, R3, RZ, PT ;  /* 0x000000ff0300720c */ /* 0x001fda0003f05270 */
[----:B------:R-:W-:Y:S05]  /*0150*/  @P0 BRA `(.L_x_2) ;  /* 0x0000000000ac0947 */ /* 0x000fea0003800000 */
[----:B------:R-:W-:Y:S01]  /*0160*/  ELECT P0, URZ, PT ;  /* 0x00000000003f782f */ /* 0x000fe20003800000 */
[----:B------:R-:W-:-:S12]  /*0170*/  BSSY B0, `(.L_x_2) ;  /* 0x0000029000007945 */ /* 0x000fd80003800000 */
[----:B------:R-:W-:Y:S05]  /*0180*/  @!P0 BRA `(.L_x_3) ;  /* 0x00000000009c8947 */ /* 0x000fea0003800000 */
[----:B------:R-:W0:Y:S01]  /*0190*/  S2UR UR8, SR_CgaCtaId ;  /* 0x00000000000879c3 */ /* 0x000e220000008800 */
[----:B------:R-:W-:Y:S01]  /*01a0*/  UMOV UR4, 0x400 ;  /* 0x0000040000047882 */ /* 0x000fe20000000000 */
[----:B------:R-:W-:Y:S01]  /*01b0*/  UMOV UR5, 0x1 ;  /* 0x0000000100057882 */ /* 0x000fe20000000000 */
[----:B------:R-:W-:Y:S02]  /*01c0*/  UMOV UR6, 0x4 ;  /* 0x0000000400067882 */ /* 0x000fe40000000000 */
[----:B------:R-:W-:-:S04]  /*01d0*/  UIADD3 UR6, -UR6, 0x100000, URZ ;  /* 0x0010000006067890 */ /* 0x000fc8000fffe13f */
[----:B------:R-:W-:Y:S02]  /*01e0*/  USHF.L.U32 UR7, UR6, 0xb, URZ ;  /* 0x0000000b06077899 */ /* 0x000fe4000800063f */
[----:B------:R-:W-:Y:S02]  /*01f0*/  USHF.L.U32 UR6, UR6, 0x1, URZ ;  /* 0x0000000106067899 */ /* 0x000fe4000800063f */
[----:B0-----:R-:W-:Y:S02]  /*0200*/  ULEA UR8, UR8, UR4, 0x18 ;  /* 0x0000000408087291 */ /* 0x001fe4000f8ec03f */
[----:B------:R-:W-:-:S04]  /*0210*/  UIADD3 UR4, -UR5, 0x100000, URZ ;  /* 0x0010000005047890 */ /* 0x000fc8000fffe13f */
[----:B------:R-:W-:Y:S02]  /*0220*/  USHF.L.U32 UR5, UR4, 0xb, URZ ;  /* 0x0000000b04057899 */ /* 0x000fe4000800063f */
[----:B------:R-:W-:Y:S01]  /*0230*/  USHF.L.U32 UR4, UR4, 0x1, URZ ;  /* 0x0000000104047899 */ /* 0x000fe2000800063f */
[----:B------:R-:W0:Y:S11]  /*0240*/  FENCE.VIEW.ASYNC.S ;  /* 0x00000000000073c6 */ /* 0x000e360000000000 */
[----:B0-----:R0:W1:Y:S01]  /*0250*/  SYNCS.EXCH.64 URZ, [UR8], UR4 ;  /* 0x00000004083f75b2 */ /* 0x0010620008000100 */
[----:B------:R0:W2:Y:S01]  /*0260*/  SYNCS.EXCH.64 URZ, [UR8+0x68], UR6 ;  /* 0x00006806083f75b2 */ /* 0x0000a20008000100 */
[----:B------:R0:W3:Y:S01]  /*0270*/  SYNCS.EXCH.64 URZ, [UR8+0x8], UR4 ;  /* 0x00000804083f75b2 */ /* 0x0000e20008000100 */
[----:B------:R0:W4:Y:S01]  /*0280*/  SYNCS.EXCH.64 URZ, [UR8+0x70], UR6 ;  /* 0x00007006083f75b2 */ /* 0x0001220008000100 */
[----:B------:R0:W0:Y:S01]  /*0290*/  SYNCS.EXCH.64 URZ, [UR8+0x10], UR4 ;  /* 0x00001004083f75b2 */ /* 0x0000220008000100 */
        /* <DEDUP_REMOVED lines=21> */
[----:B-123--:R-:W-:Y:S01]  /*03f0*/  NOP ;  /* 0x0000000000007918 */ /* 0x00efe20000000000 */
.L_x_3:
[----:B0-----:R-:W-:Y:S05]  /*0400*/  BSYNC B0 ;  /* 0x0000000000007941 */ /* 0x001fea0003800000 */
.L_x_2:
[----:B------:R-:W-:Y:S01]  /*0410*/  SHF.R.S32.HI R5, RZ, 0x1f, R0 ;  /* 0x0000001fff057819 */ /* 0x000fe20000011400 */
[----:B------:R-:W0:Y:S01]  /*0420*/  SHFL.IDX PT, R2, R2, RZ, 0x1f ;  /* 0x00001fff02027589 */ /* 0x000e2200000e0000 */
[----:B------:R-:W1:Y:S01]  /*0430*/  S2UR UR8, SR_CTAID.X ;  /* 0x00000000000879c3 */ /* 0x000e620000002500 */
[----:B------:R-:W-:Y:S02]  /*0440*/  ELECT P0, URZ, PT ;  /* 0x00000000003f782f */ /* 0x000fe40003800000 */
[----:B------:R-:W-:Y:S01]  /*0450*/  LEA.HI R5, R5, R0, RZ, 0x7 ;  /* 0x0000000005057211 */ /* 0x000fe200078f38ff */
[----:B------:R-:W2:Y:S01]  /*0460*/  S2R R10, SR_CTAID.Y ;  /* 0x00000000000a7919 */ /* 0x000ea20000002600 */
[----:B------:R-:W-:Y:S01]  /*0470*/  SHF.R.S32.HI R12, RZ, 0x1f, R3 ;  /* 0x0000001fff0c7819 */ /* 0x000fe20000011403 */
[----:B------:R-:W-:Y:S01]  /*0480*/  ULDC UR4, c[0x0][0x150] ;  /* 0x0000540000047ab9 */ /* 0x000fe20000000800 */
[----:B------:R-:W-:Y:S01]  /*0490*/  LOP3.LUT R5, R5, 0xffffff80, RZ, 0xc0, !PT ;  /* 0xffffff8005057812 */ /* 0x000fe200078ec0ff */
[----:B------:R-:W-:Y:S01]  /*04a0*/  NOP ;  /* 0x0000000000007918 */ /* 0x000fe20000000000 */
[----:B------:R-:W-:Y:S01]  /*04b0*/  LEA.HI R12, R12, R3, RZ, 0x2 ;  /* 0x000000030c0c7211 */ /* 0x000fe200078f10ff */
[----:B------:R-:W3:Y:S01]  /*04c0*/  LDC R13, c[0x0][0x144] ;  /* 0x00005100ff0d7b82 */ /* 0x000ee20000000800 */
[----:B------:R-:W-:Y:S01]  /*04d0*/  NOP ;  /* 0x0000000000007918 */ /* 0x000fe20000000000 */
[----:B------:R-:W-:Y:S01]  /*04e0*/  IMAD.IADD R8, R0, 0x1, -R5 ;  /* 0x0000000100087824 */ /* 0x000fe200078e0a05 */
[----:B------:R-:W-:-:S02]  /*04f0*/  LOP3.LUT R12, R12, 0x3ffffffc, RZ, 0xc0, !PT ;  /* 0x3ffffffc0c0c7812 */ /* 0x000fc400078ec0ff */
[----:B------:R-:W-:Y:S02]  /*0500*/  ISETP.NE.AND P4, PT, R6, RZ, PT ;  /* 0x000000ff0600720c */ /* 0x000fe40003f85270 */
[----:B------:R-:W-:Y:S01]  /*0510*/  SHF.R.S32.HI R5, RZ, 0x1f, R8 ;  /* 0x0000001fff057819 */ /* 0x000fe20000011408 */
[----:B------:R-:W-:Y:S01]  /*0520*/  IMAD.IADD R12, R3, 0x1, -R12 ;  /* 0x00000001030c7824 */ /* 0x000fe200078e0a0c */
[----:B------:R-:W5:Y:S02]  /*0530*/  LDC R15, c[0x0][0x140] ;  /* 0x00005000ff0f7b82 */ /* 0x000f640000000800 */
[----:B------:R-:W-:Y:S02]  /*0540*/  LEA.HI R5, R5, R8, RZ, 0x3 ;  /* 0x0000000805057211 */ /* 0x000fe400078f18ff */
[----:B0-----:R-:W-:Y:S02]  /*0550*/  ISETP.NE.OR P0, PT, R2, RZ, !P0 ;  /* 0x000000ff0200720c */ /* 0x001fe40004705670 */
[----:B------:R-:W-:-:S02]  /*0560*/  SHF.R.S32.HI R2, RZ, 0x3, R5 ;  /* 0x00000003ff027819 */ /* 0x000fc40000011405 */
[----:B------:R-:W-:Y:S02]  /*0570*/  SHF.R.S32.HI R5, RZ, 0x1f, R5 ;  /* 0x0000001fff057819 */ /* 0x000fe40000011405 */
[----:B-1----:R-:W-:Y:S02]  /*0580*/  I2FP.F32.U32 R7, UR8 ;  /* 0x0000000800077c45 */ /* 0x002fe40008201000 */
[----:B------:R-:W-:-:S03]  /*0590*/  LEA.HI R5, R5, R2, RZ, 0x2 ;  /* 0x0000000205057211 */ /* 0x000fc600078f10ff */
[----:B------:R-:W-:Y:S01]  /*05a0*/  FMUL R7, R7, UR4 ;  /* 0x0000000407077c20 */ /* 0x000fe20008400000 */
[----:B------:R-:W-:Y:S01]  /*05b0*/  LOP3.LUT R5, R5, 0xfffffffc, RZ, 0xc0, !PT ;  /* 0xfffffffc05057812 */ /* 0x000fe200078ec0ff */
[----:B------:R-:W-:Y:S01]  /*05c0*/  VOTEU.ALL UP0, P0 ;  /* 0x00000000003f7886 */ /* 0x000fe20000000000 */
[----:B--2---:R-:W-:Y:S01]  /*05d0*/  I2FP.F32.U32 R3, R10 ;  /* 0x0000000a00037245 */ /* 0x004fe20000201000 */
[----:B------:R-:W-:Y:S01]  /*05e0*/  ULDC UR4, c[0x0][0x154] ;  /* 0x0000550000047ab9 */ /* 0x000fe20000000800 */
[----:B------:R-:W-:Y:S01]  /*05f0*/  VOTEU.ALL UP1, P0 ;  /* 0x00000000003f7886 */ /* 0x000fe20000020000 */
[----:B------:R-:W0:Y:S01]  /*0600*/  F2I.U32.TRUNC.NTZ R7, R7 ;  /* 0x0000000700077305 */ /* 0x000e22000020f000 */
[----:B------:R-:W-:Y:S01]  /*0610*/  IMAD.IADD R5, R2, 0x1, -R5 ;  /* 0x0000000102057824 */ /* 0x000fe200078e0a05 */
[----:B------:R-:W1:Y:S01]  /*0620*/  @!UP0 S2UR UR7, SR_CgaCtaId ;  /* 0x00000000000789c3 */ /* 0x000e620000008800 */
[----:B------:R-:W-:Y:S01]  /*0630*/  FMUL R14, R3, UR4 ;  /* 0x00000004030e7c20 */ /* 0x000fe20008400000 */
[----:B------:R-:W-:Y:S01]  /*0640*/  SHF.R.S32.HI R3, RZ, 0x1f, R4 ;  /* 0x0000001fff037819 */ /* 0x000fe20000011404 */
[----:B------:R-:W-:Y:S01]  /*0650*/  IMAD R12, R12, 0x4, R5 ;  /* 0x000000040c0c7824 */ /* 0x000fe200078e0205 */
[----:B------:R-:W-:Y:S01]  /*0660*/  UMOV UR4, 0x20 ;  /* 0x0000002000047882 */ /* 0x000fe20000000000 */
[----:B------:R-:W-:Y:S01]  /*0670*/  @!UP0 UMOV UR6, 0x400 ;  /* 0x0000040000068882 */ /* 0x000fe20000000000 */
[----:B------:R-:W-:Y:S01]  /*0680*/  LEA.HI R3, R3, R4, RZ, 0x2 ;  /* 0x0000000403037211 */ /* 0x000fe200078f10ff */
[----:B------:R-:W2:Y:S01]  /*0690*/  F2I.U32.TRUNC.NTZ R14, R14 ;  /* 0x0000000e000e7305 */ /* 0x000ea2000020f000 */
[----:B------:R-:W-:Y:S01]  /*06a0*/  LEA.HI R2, R12, R12, RZ, 0x1 ;  /* 0x0000000c0c027211 */ /* 0x000fe200078f08ff */
[----:B------:R-:W-:-:S04]  /*06b0*/  @!UP0 UIADD3 UR4, -UR4, 0x100000, URZ ;  /* 0x0010000004048890 */ /* 0x000fc8000fffe13f */
[----:B------:R-:W-:Y:S02]  /*06c0*/  @!UP0 USHF.L.U32 UR5, UR4, 0xb, URZ ;  /* 0x0000000b04058899 */ /* 0x000fe4000800063f */
[----:B------:R-:W-:Y:S01]  /*06d0*/  @!UP0 USHF.L.U32 UR4, UR4, 0x1, URZ ;  /* 0x0000000104048899 */ /* 0x000fe2000800063f */
[----:B------:R-:W-:Y:S02]  /*06e0*/  LOP3.LUT R3, R3, 0xfffffffc, RZ, 0xc0, !PT ;  /* 0xfffffffc03037812 */ /* 0x000fe400078ec0ff */
[----:B------:R-:W-:Y:S01]  /*06f0*/  LOP3.LUT R9, R2, 0xfffffffe, RZ, 0xc0, !PT ;  /* 0xfffffffe02097812 */ /* 0x000fe200078ec0ff */
[----:B0-----:R-:W-:Y:S01]  /*0700*/  IMAD.MOV R16, RZ, RZ, -R7 ;  /* 0x000000ffff107224 */ /* 0x001fe200078e0a07 */
[----:B-----5:R-:W-:Y:S01]  /*0710*/  ISETP.EQ.U32.AND P2, PT, R15, 0x1, PT ;  /* 0x000000010f00780c */ /* 0x020fe20003f42070 */
[----:B------:R-:W0:Y:S01]  /*0720*/  LDC R7, c[0x0][0x148] ;  /* 0x00005200ff077b82 */ /* 0x000e220000000800 */
[----:B------:R-:W-:Y:S02]  /*0730*/  IMAD.IADD R4, R4, 0x1, -R3 ;  /* 0x0000000104047824 */ /* 0x000fe400078e0a03 */
[----:B---3--:R-:W-:-:S02]  /*0740*/  IMAD R5, R13, R16, UR8 ;  /* 0x000000080d057e24 */ /* 0x008fc4000f8e0210 */
[----:B------:R-:W-:Y:S01]  /*0750*/  IMAD.IADD R2, R12, 0x1, -R9 ;  /* 0x000000010c027824 */ /* 0x000fe200078e0a09 */
[----:B------:R-:W-:Y:S01]  /*0760*/  ISETP.NE.AND P1, PT, R4, 0x3, PT ;  /* 0x000000030400780c */ /* 0x000fe20003f25270 */
[----:B------:R-:W-:Y:S02]  /*0770*/  IMAD.SHL.U32 R9, R12, 0x4, RZ ;  /* 0x000000040c097824 */ /* 0x000fe400078e00ff */
[----:B--2---:R-:W-:Y:S01]  /*0780*/  IMAD.MOV R20, RZ, RZ, -R14 ;  /* 0x000000ffff147224 */ /* 0x004fe200078e0a0e */
[----:B------:R-:W-:Y:S01]  /*0790*/  ISETP.NE.AND P3, PT, R2, R5, PT ;  /* 0x000000050200720c */ /* 0x000fe20003f65270 */
[----:B-1----:R-:W-:Y:S01]  /*07a0*/  @!UP0 ULEA UR6, UR7, UR6, 0x18 ;  /* 0x0000000607068291 */ /* 0x002fe2000f8ec03f */
[----:B------:R-:W-:Y:S01]  /*07b0*/  LOP3.LUT R3, R12, 0xc, R9, 0x78, !PT ;  /* 0x0000000c0c037812 */ /* 0x000fe200078e7809 */
[----:B------:R-:W-:Y:S01]  /*07c0*/  VOTEU.ALL UP0, P0 ;  /* 0x00000000003f7886 */ /* 0x000fe20000000000 */
[----:B------:R-:W-:Y:S01]  /*07d0*/  LOP3.LUT P0, RZ, R8, 0x7, RZ, 0xc0, !PT ;  /* 0x0000000708ff7812 */ /* 0x000fe2000780c0ff */
[----:B------:R-:W-:Y:S01]  /*07e0*/  VIADD R16, R6, 0xffffffff ;  /* 0xffffffff06107836 */ /* 0x000fe20000000000 */
[----:B------:R-:W-:-:S02]  /*07f0*/  ISETP.EQ.OR P1, PT, R4, RZ, !P1 ;  /* 0x000000ff0400720c */ /* 0x000fc40004f22670 */
[C---:B------:R-:W-:Y:S02]  /*0800*/  ISETP.LT.U32.AND P0, PT, R3.reuse, 0x2, !P0 ;  /* 0x000000020300780c */ /* 0x040fe40004701070 */
[----:B------:R-:W-:Y:S02]  /*0810*/  ISETP.EQ.AND P1, PT, R6, RZ, P1 ;  /* 0x000000ff0600720c */ /* 0x000fe40000f22270 */
[----:B------:R-:W-:Y:S01]  /*0820*/  ISETP.GE.U32.AND P6, PT, R16, 0x2, PT ;  /* 0x000000021000780c */ /* 0x000fe20003fc6070 */
[----:B------:R-:W1:Y:S02]  /*0830*/  FENCE.VIEW.ASYNC.S ;  /* 0x00000000000073c6 */ /* 0x000e640000000000 */
[----:B-1----:R1:W2:Y:S01]  /*0840*/  @!UP0 SYNCS.EXCH.64 URZ, [UR6+0xe0], UR4 ;  /* 0x0000e004063f85b2 */ /* 0x0022a20008000100 */
[----:B------:R-:W-:Y:S01]  /*0850*/  @P3 LEA.HI R2, R3, R3, RZ, 0x1 ;  /* 0x0000000303023211 */ /* 0x000fe200078f08ff */
[----:B0-----:R-:W-:Y:S01]  /*0860*/  IMAD R9, R7, R20, R10 ;  /* 0x0000001407097224 */ /* 0x001fe200078e020a */
[----:B------:R-:W-:-:S02]  /*0870*/  SEL R6, RZ, 0x1, !P1 ;  /* 0x00000001ff067807 */ /* 0x000fc40004800000 */
[----:B------:R-:W-:Y:S02]  /*0880*/  @P3 SHF.R.S32.HI R2, RZ, 0x1, R2 ;  /* 0x00000001ff023819 */ /* 0x000fe40000011402 */
[----:B------:R-:W-:Y:S02]  /*0890*/  SEL R6, R6, 0x2, P6 ;  /* 0x0000000206067807 */ /* 0x000fe40003000000 */
[----:B------:R-:W-:Y:S01]  /*08a0*/  @P3 ISETP.NE.AND P5, PT, R2, R9, PT ;  /* 0x000000090200320c */ /* 0x000fe20003fa5270 */
[----:B------:R-:W-:Y:S01]  /*08b0*/  IMAD.MOV.U32 R2, RZ, RZ, 0x1 ;  /* 0x00000001ff027424 */ /* 0x000fe200078e00ff */
[----:B------:R-:W-:Y:S02]  /*08c0*/  SEL R9, RZ, 0x1, !P0 ;  /* 0x00000001ff097807 */ /* 0x000fe40004000000 */
[----:B------:R-:W-:Y:S01]  /*08d0*/  @P3 SEL R2, RZ, 0x1, P5 ;  /* 0x00000001ff023807 */ /* 0x000fe20002800000 */
[----:B------:R1:W0:Y:S03]  /*08e0*/  @!UP1 SYNCS.EXCH.64 URZ, [UR6+0xe8], UR4 ;  /* 0x0000e804063f95b2 */ /* 0x0002260008000100 */
[----:B------:R-:W-:Y:S01]  /*08f0*/  LOP3.LUT R2, R2, R9, RZ, 0xc0, !PT ;  /* 0x0000000902027212 */ /* 0x000fe200078ec0ff */
[----:B------:R-:W-:Y:S01]  /*0900*/  NOP ;  /* 0x0000000000007918 */ /* 0x000fe20000000000 */
[----:B-12---:R-:W-:Y:S05]  /*0910*/  @!P2 BRA `(.L_x_4) ;  /* 0x000000000008a947 */ /* 0x006fea0003800000 */
[----:B0---4-:R-:W-:Y:S01]  /*0920*/  UCGABAR_ARV ;  /* 0x00000000000079c7 */ /* 0x011fe20008000000 */
[----:B------:R-:W-:Y:S05]  /*0930*/  BRA `(.L_x_5) ;  /* 0x0000000000047947 */ /* 0x000fea0003800000 */
.L_x_4:
[----:B0---4-:R-:W-:Y:S01]  /*0940*/  NOP ;  /* 0x0000000000007918 */ /* 0x011fe20000000000 */
.L_x_5:
[----:B------:R-:W0:Y:S01]  /*0950*/  LDC R8, c[0x0][0x65c] ;  /* 0x00019700ff087b82 */ /* 0x000e220000000800 */
[----:B------:R-:W-:Y:S01]  /*0960*/  IMAD.MOV.U32 R9, RZ, RZ, RZ ;  /* 0x000000ffff097224 */ /* 0x000fe200078e00ff */
[----:B0-----:R-:W-:Y:S01]  /*0970*/  ISETP.NE.AND P3, PT, R8, 0x1, PT ;  /* 0x000000010800780c */ /* 0x001fe20003f65270 */
[----:B------:R-:W-:-:S12]  /*0980*/  IMAD.U32 R8, RZ, RZ, UR8 ;  /* 0x00000008ff087e24 */ /* 0x000fd8000f8e00ff */
[----:B------:R-:W0:Y:S01]  /*0990*/  @P3 LDC R15, c[0x0][0x10] ;  /* 0x00000400ff0f3b82 */ /* 0x000e220000000800 */
[----:B------:R-:W-:Y:S02]  /*09a0*/  @P3 IMAD.MOV.U32 R11, RZ, RZ, RZ ;  /* 0x000000ffff0b3224 */ /* 0x000fe400078e00ff */
[----:B------:R-:W-:-:S05]  /*09b0*/  @P3 IMAD.MOV.U32 R17, RZ, RZ, RZ ;  /* 0x000000ffff113224 */ /* 0x000fca00078e00ff */
[----:B------:R-:W1:Y:S01]  /*09c0*/  @!P3 LDC R13, c[0x0][0xc] ;  /* 0x00000300ff0dbb82 */ /* 0x000e620000000800 */
[----:B0-----:R-:W-:-:S04]  /*09d0*/  @P3 IMAD.WIDE.U32 R14, R15, UR8, R10 ;  /* 0x000000080f0e3c25 */ /* 0x001fc8000f8e000a */
[----:B-1----:R-:W-:-:S04]  /*09e0*/  @!P3 IMAD.WIDE.U32 R12, R10, R13, R8 ;  /* 0x0000000d0a0cb225 */ /* 0x002fc800078e0008 */
[----:B------:R-:W-:Y:S02]  /*09f0*/  @P3 IMAD.MOV.U32 R8, RZ, RZ, R14 ;  /* 0x000000ffff083224 */ /* 0x000fe400078e000e */
[----:B------:R-:W-:Y:S02]  /*0a00*/  @P3 IMAD.IADD R9, R15, 0x1, R17 ;  /* 0x000000010f093824 */ /* 0x000fe400078e0211 */
[----:B------:R-:W-:Y:S02]  /*0a10*/  @!P3 IMAD.MOV.U32 R8, RZ, RZ, R12 ;  /* 0x000000ffff08b224 */ /* 0x000fe400078e000c */
[----:B------:R-:W-:Y:S01]  /*0a20*/  @!P3 IMAD.MOV.U32 R9, RZ, RZ, R13 ;  /* 0x000000ffff09b224 */ /* 0x000fe200078e000d */
[----:B------:R-:W-:Y:S06]  /*0a30*/  @!P2 BRA `(.L_x_6) ;  /* 0x00000000000ca947 */ /* 0x000fec0003800000 */
[----:B------:R-:W-:Y:S01]  /*0a40*/  UCGABAR_WAIT ;  /* 0x0000000000007dc7 */ /* 0x000fe20008000000 */
[----:B------:R-:W-:Y:S01]  /*0a50*/  CCTL.IVALL ;  /* 0x00000000ff00798f */ /* 0x000fe20002000000 */
[----:B------:R-:W-:Y:S05]  /*0a60*/  BRA `(.L_x_7) ;  /* 0x0000000000047947 */ /* 0x000fea0003800000 */
.L_x_6:
[----:B------:R-:W-:Y:S06]  /*0a70*/  BAR.SYNC.DEFER_BLOCKING 0x0 ;  /* 0x0000000000007b1d */ /* 0x000fec0000010000 */
.L_x_7:
[----:B------:R-:W-:Y:S05]  /*0a80*/  @!P4 BRA `(.L_x_8) ;  /* 0x0000004000a4c947 */ /* 0x000fea0003800000 */
[----:B------:R-:W-:-:S13]  /*0a90*/  ISETP.GT.U32.AND P0, PT, R16, 0x1, PT ;  /* 0x000000011000780c */ /* 0x000fda0003f04070 */
[----:B------:R-:W-:Y:S05]  /*0aa0*/  @P0 EXIT ;  /* 0x000000000000094d */ /* 0x000fea0003800000 */
[----:B------:R-:W-:Y:S01]  /*0ab0*/  ULDC.64 UR4, c[0x0][0x650] ;  /* 0x0001940000047ab9 */ /* 0x000fe20000000a00 */
[----:B------:R-:W-:Y:S01]  /*0ac0*/  PRMT R12, RZ, 0x7610, R12 ;  /* 0x00007610ff0c7816 */ /* 0x000fe2000000000c */
[----:B------:R-:W-:Y:S01]  /*0ad0*/  IMAD.MOV.U32 R14, RZ, RZ, -0x1 ;  /* 0xffffffffff0e7424 */ /* 0x000fe200078e00ff */
[----:B------:R-:W-:Y:S01]  /*0ae0*/  ISETP.GE.U32.AND P0, PT, R8, UR4, PT ;  /* 0x0000000408007c0c */ /* 0x000fe2000bf06070 */
[----:B------:R-:W-:Y:S02]  /*0af0*/  IMAD.MOV.U32 R13, RZ, RZ, -0x1 ;  /* 0xffffffffff0d7424 */ /* 0x000fe400078e00ff */
[----:B------:R-:W-:Y:S01]  /*0b00*/  IMAD.MOV.U32 R35, RZ, RZ, -0x1 ;  /* 0xffffffffff237424 */ /* 0x000fe200078e00ff */
[----:B------:R-:W-:-:S13]  /*0b10*/  ISETP.GE.U32.AND.EX P0, PT, R9, UR5, PT, P0 ;  /* 0x0000000509007c0c */ /* 0x000fda000bf06100 */
[----:B------:R-:W-:Y:S05]  /*0b20*/  @P0 BRA `(.L_x_9) ;  /* 0x0000000400240947 */ /* 0x000fea0003800000 */
[----:B------:R-:W0:Y:S01]  /*0b30*/  LDC.64 R22, c[0x0][0x628] ;  /* 0x00018a00ff167b82 */ /* 0x000e220000000a00 */
[----:B------:R-:W-:Y:S02]  /*0b40*/  IMAD.MOV.U32 R12, RZ, RZ, R8 ;  /* 0x000000ffff0c7224 */ /* 0x000fe400078e0008 */
[----:B------:R-:W-:-:S05]  /*0b50*/  IMAD.MOV.U32 R13, RZ, RZ, R9 ;  /* 0x000000ffff0d7224 */ /* 0x000fca00078e0009 */
[----:B------:R-:W1:Y:S08]  /*0b60*/  LDC R4, c[0x0][0x630] ;  /* 0x00018c00ff047b82 */ /* 0x000e700000000800 */
[----:B------:R-:W2:Y:S01]  /*0b70*/  LDC.64 R24, c[0x0][0x620] ;  /* 0x00018800ff187b82 */ /* 0x000ea20000000a00 */
[----:B0-----:R-:W-:-:S04]  /*0b80*/  ISETP.NE.U32.AND P0, PT, R22, RZ, PT ;  /* 0x000000ff1600720c */ /* 0x001fc80003f05070 */
[----:B------:R-:W-:-:S13]  /*0b90*/  ISETP.NE.AND.EX P0, PT, R23, RZ, PT, P0 ;  /* 0x000000ff1700720c */ /* 0x000fda0003f05300 */
[----:B-12---:R-:W-:Y:S05]  /*0ba0*/  @!P0 BRA `(.L_x_10) ;  /* 0x0000000000288947 */ /* 0x006fea0003800000 */
[----:B------:R-:W0:Y:S02]  /*0bb0*/  LDC R17, c[0x0][0x634] ;  /* 0x00018d00ff117b82 */ /* 0x000e240000000800 */
[----:B0-----:R-:W-:-:S05]  /*0bc0*/  IADD3 R17, P0, R8, R17, RZ ;  /* 0x0000001108117210 */ /* 0x001fca0007f1e0ff */
[----:B------:R-:W-:-:S04]  /*0bd0*/  IMAD.X R19, RZ, RZ, R9, P0 ;  /* 0x000000ffff137224 */ /* 0x000fc800000e0609 */
[----:B------:R-:W-:-:S04]  /*0be0*/  IMAD.WIDE.U32 R12, R19, R22, RZ ;  /* 0x00000016130c7225 */ /* 0x000fc800078e00ff */
[----:B------:R-:W-:-:S04]  /*0bf0*/  IMAD.WIDE.U32 R14, P0, R17, R23, R12 ;  /* 0x00000017110e7225 */ /* 0x000fc8000780000c */
[----:B------:R-:W-:-:S04]  /*0c00*/  IMAD.WIDE.U32 R12, R17, R22, RZ ;  /* 0x00000016110c7225 */ /* 0x000fc800078e00ff */
[----:B------:R-:W-:Y:S01]  /*0c10*/  IMAD.X R17, RZ, RZ, RZ, P0 ;  /* 0x000000ffff117224 */ /* 0x000fe200000e06ff */
[----:B------:R-:W-:Y:S01]  /*0c20*/  IADD3 RZ, P0, R13, R14, RZ ;  /* 0x0000000e0dff7210 */ /* 0x000fe20007f1e0ff */
[----:B------:R-:W-:-:S04]  /*0c30*/  IMAD.MOV.U32 R16, RZ, RZ, R15 ;  /* 0x000000ffff107224 */ /* 0x000fc800078e000f */
[----:B------:R-:W-:-:S08]  /*0c40*/  IMAD.WIDE.U32.X R12, R19, R23, R16, P0 ;  /* 0x00000017130c7225 */ /* 0x000fd000000e0410 */
.L_x_10:
[----:B------:R-:W0:Y:S01]  /*0c50*/  LDC.64 R26, c[0x0][0x640] ;  /* 0x00019000ff1a7b82 */ /* 0x000e220000000a00 */
[--C-:B------:R-:W-:Y:S01]  /*0c60*/  SHF.R.U64 R35, R12, R4, R13.reuse ;  /* 0x000000040c237219 */ /* 0x100fe2000000120d */
[----:B------:R-:W-:Y:S01]  /*0c70*/  IMAD R20, R7, R20, R10 ;  /* 0x0000001407147224 */ /* 0x000fe200078e020a */
[----:B------:R-:W-:Y:S02]  /*0c80*/  SHF.R.U32.HI R4, RZ, R4, R13 ;  /* 0x00000004ff047219 */ /* 0x000fe4000001160d */
[----:B------:R-:W-:-:S03]  /*0c90*/  IADD3 R11, P0, RZ, -R35, RZ ;  /* 0x80000023ff0b7210 */ /* 0x000fc60007f1e0ff */
[----:B------:R-:W1:Y:S02]  /*0ca0*/  LDC R14, c[0x0][0x618] ;  /* 0x00018600ff0e7b82 */ /* 0x000e640000000800 */
[----:B------:R-:W-:-:S04]  /*0cb0*/  IMAD.X R13, RZ, RZ, ~R4, P0 ;  /* 0x000000ffff0d7224 */ /* 0x000fc800000e0e04 */
[-C--:B------:R-:W-:Y:S02]  /*0cc0*/  IMAD R4, R13, R24.reuse, RZ ;  /* 0x000000180d047224 */ /* 0x080fe400078e02ff */
[----:B------:R-:W2:Y:S01]  /*0cd0*/  LDC R18, c[0x0][0x608] ;  /* 0x00018200ff127b82 */ /* 0x000ea20000000800 */
[----:B------:R-:W-:-:S04]  /*0ce0*/  IMAD.WIDE.U32 R12, R11, R24, R8 ;  /* 0x000000180b0c7225 */ /* 0x000fc800078e0008 */
[----:B------:R-:W-:Y:S02]  /*0cf0*/  IMAD R11, R11, R25, R4 ;  /* 0x000000190b0b7224 */ /* 0x000fe400078e0204 */
[----:B------:R-:W-:Y:S01]  /*0d00*/  IMAD.MOV.U32 R25, RZ, RZ, 0x1 ;  /* 0x00000001ff197424 */ /* 0x000fe200078e00ff */
[----:B------:R-:W3:Y:S01]  /*0d10*/  LDC R22, c[0x0][0x658] ;  /* 0x00019600ff167b82 */ /* 0x000ee20000000800 */
[----:B------:R-:W-:Y:S01]  /*0d20*/  IMAD.IADD R11, R13, 0x1, R11 ;  /* 0x000000010d0b7824 */ /* 0x000fe200078e020b */
[----:B0-----:R-:W-:Y:S01]  /*0d30*/  ISETP.NE.U32.AND P0, PT, R26, RZ, PT ;  /* 0x000000ff1a00720c */ /* 0x001fe20003f05070 */
[----:B------:R-:W-:-:S03]  /*0d40*/  IMAD.MOV.U32 R13, RZ, RZ, -0x1 ;  /* 0xffffffffff0d7424 */ /* 0x000fc600078e00ff */
[----:B------:R-:W-:Y:S02]  /*0d50*/  ISETP.NE.AND.EX P0, PT, R27, RZ, PT, P0 ;  /* 0x000000ff1b00720c */ /* 0x000fe40003f05300 */
[----:B------:R-:W0:Y:S01]  /*0d60*/  LDC R19, c[0x0][0x600] ;  /* 0x00018000ff137b82 */ /* 0x000e220000000800 */
[-CC-:B-1----:R-:W-:Y:S02]  /*0d70*/  SHF.R.U64 R16, R12, R14.reuse, R11.reuse ;  /* 0x0000000e0c107219 */ /* 0x182fe4000000120b */
[----:B------:R-:W-:-:S05]  /*0d80*/  SHF.R.U32.HI R11, RZ, R14, R11 ;  /* 0x0000000eff0b7219 */ /* 0x000fca000001160b */
[----:B------:R-:W1:Y:S01]  /*0d90*/  LDC R21, c[0x0][0x648] ;  /* 0x00019200ff157b82 */ /* 0x000e620000000800 */
[-CC-:B--2---:R-:W-:Y:S02]  /*0da0*/  SHF.R.U64 R28, R16, R18.reuse, R11.reuse ;  /* 0x00000012101c7219 */ /* 0x184fe4000000120b */
[----:B------:R-:W-:-:S05]  /*0db0*/  SHF.R.U32.HI R11, RZ, R18, R11 ;  /* 0x00000012ff0b7219 */ /* 0x000fca000001160b */
[----:B------:R-:W2:Y:S01]  /*0dc0*/  LDC R23, c[0x0][0x638] ;  /* 0x00018e00ff177b82 */ /* 0x000ea20000000800 */
[-CC-:B---3--:R-:W-:Y:S02]  /*0dd0*/  SHF.R.U64 R18, R28, R22.reuse, R11.reuse ;  /* 0x000000161c127219 */ /* 0x188fe4000000120b */
[-C--:B------:R-:W-:Y:S02]  /*0de0*/  SHF.L.U32 R4, R13, R22.reuse, RZ ;  /* 0x000000160d047219 */ /* 0x080fe400000006ff */
[----:B------:R-:W-:Y:S01]  /*0df0*/  SHF.R.U32.HI R11, RZ, R22, R11 ;  /* 0x00000016ff0b7219 */ /* 0x000fe2000001160b */
[----:B------:R-:W-:Y:S01]  /*0e00*/  IMAD.MOV.U32 R10, RZ, RZ, R18 ;  /* 0x000000ffff0a7224 */ /* 0x000fe200078e0012 */
[----:B------:R-:W-:Y:S01]  /*0e10*/  LOP3.LUT R7, RZ, R4, RZ, 0x33, !PT ;  /* 0x00000004ff077212 */ /* 0x000fe200078e33ff */
[----:B------:R-:W3:Y:S01]  /*0e20*/  LDC R24, c[0x0][0x610] ;  /* 0x00018400ff187b82 */ /* 0x000ee20000000800 */
[----:B------:R-:W-:Y:S05]  /*0e30*/  @!P0 BRA `(.L_x_11) ;  /* 0x0000000000288947 */ /* 0x000fea0003800000 */
[----:B------:R-:W4:Y:S02]  /*0e40*/  LDC R15, c[0x0][0x64c] ;  /* 0x00019300ff0f7b82 */ /* 0x000f240000000800 */
[----:B----4-:R-:W-:-:S05]  /*0e50*/  IADD3 R15, P0, R18, R15, RZ ;  /* 0x0000000f120f7210 */ /* 0x010fca0007f1e0ff */
        /* <DEDUP_REMOVED lines=8> */
.L_x_11:
[----:B-1----:R-:W-:Y:S01]  /*0ee0*/  SHF.R.U64 R10, R10, R21, R11 ;  /* 0x000000150a0a7219 */ /* 0x002fe2000000120b */
[----:B0-----:R-:W-:Y:S01]  /*0ef0*/  VIADD R11, R19, 0xffffffff ;  /* 0xffffffff130b7836 */ /* 0x001fe20000000000 */
[----:B------:R-:W-:Y:S02]  /*0f00*/  SHF.L.U32 R4, R25, R22, RZ ;  /* 0x0000001619047219 */ /* 0x000fe400000006ff */
[----:B------:R-:W-:Y:S01]  /*0f10*/  LOP3.LUT R7, R28, R7, RZ, 0xc0, !PT ;  /* 0x000000071c077212 */ /* 0x000fe200078ec0ff */
[----:B------:R-:W-:Y:S01]  /*0f20*/  IMAD.MOV R12, RZ, RZ, -R10 ;  /* 0x000000ffff0c7224 */ /* 0x000fe200078e0a0a */
[----:B------:R-:W-:Y:S02]  /*0f30*/  SEL R5, R5, R20, !P3 ;  /* 0x0000001405057207 */ /* 0x000fe40005800000 */
[----:B------:R-:W-:Y:S01]  /*0f40*/  LOP3.LUT R11, R16, R11, RZ, 0xc0, !PT ;  /* 0x0000000b100b7212 */ /* 0x000fe200078ec0ff */
[----:B------:R-:W-:Y:S02]  /*0f50*/  IMAD R10, R4, R10, R7 ;  /* 0x0000000a040a7224 */ /* 0x000fe400078e0207 */
[----:B--2---:R-:W-:-:S02]  /*0f60*/  IMAD R4, R12, R23, R18 ;  /* 0x000000170c047224 */ /* 0x004fc400078e0212 */
[----:B---3--:R-:W-:Y:S02]  /*0f70*/  IMAD R5, R10, R24, R5 ;  /* 0x000000180a057224 */ /* 0x008fe400078e0205 */
[----:B------:R-:W-:Y:S02]  /*0f80*/  IMAD R4, R4, R19, R11 ;  /* 0x0000001304047224 */ /* 0x000fe400078e020b */
[----:B------:R-:W-:-:S03]  /*0f90*/  IMAD.MOV.U32 R12, RZ, RZ, 0x1 ;  /* 0x00000001ff0c7424 */ /* 0x000fc600078e00ff */
[----:B------:R-:W-:Y:S02]  /*0fa0*/  SEL R13, R4, R5, !P3 ;  /* 0x00000005040d7207 */ /* 0x000fe40005800000 */
[----:B------:R-:W-:-:S07]  /*0fb0*/  SEL R14, R5, R4, !P3 ;  /* 0x00000004050e7207 */ /* 0x000fce0005800000 */
.L_x_9:
[----:B------:R-:W-:-:S08]  /*0fc0*/  NOP ;  /* 0x0000000000007918 */ /* 0x000fd00000000000 */
[----:B------:R-:W0:Y:S02]  /*0fd0*/  USETMAXREG.TRY_ALLOC.CTAPOOL UP0, 0xe8 ;  /* 0x000000e8000079c8 */ /* 0x000e240008000600 */
[----:B0-----:R-:W-:-:S13]  /*0fe0*/  PLOP3.LUT P0, PT, PT, PT, UP0, 0x80, 0x0 ;  /* 0x000000000000781c */ /* 0x001fda0003f0f008 */
[----:B------:R-:W-:Y:S05]  /*0ff0*/  @!P0 BRA `(.L_x_9) ;  /* 0xfffffffc00f08947 */ /* 0x000fea000383ffff */
[----:B------:R-:W-:Y:S01]  /*1000*/  ULDC.64 UR4, c[0x0][0x598] ;  /* 0x0001660000047ab9 */ /* 0x000fe20000000a00 */
[----:B------:R-:W-:Y:S01]  /*1010*/  ULDC.64 UR14, c[0x0][0x208] ;  /* 0x00008200000e7ab9 */ /* 0x000fe20000000a00 */
[----:B------:R-:W-:-:S04]  /*1020*/  ISETP.NE.U32.AND P0, PT, RZ, UR4, PT ;  /* 0x00000004ff007c0c */ /* 0x000fc8000bf05070 */
[----:B------:R-:W-:-:S13]  /*1030*/  ISETP.NE.AND.EX P0, PT, RZ, UR5, PT, P0 ;  /* 0x00000005ff007c0c */ /* 0x000fda000bf05300 */
[----:B------:R-:W-:Y:S05]  /*1040*/  @!P0 BRA `(.L_x_12) ;  /* 0x00000000001c8947 */ /* 0x000fea0003800000 */
[----:B------:R-:W0:Y:S02]  /*1050*/  LDC.64 R4, c[0x0][0x598] ;  /* 0x00016600ff047b82 */ /* 0x000e240000000a00 */
[----:B0-----:R-:W2:Y:S02]  /*1060*/  LDG.E.64 R4, desc[UR14][R4.64] ;  /* 0x0000000e04047981 */ /* 0x001ea4000c1e1b00 */
[----:B--2---:R-:W-:-:S04]  /*1070*/  ISETP.NE.U32.AND P0, PT, R4, RZ, PT ;  /* 0x000000ff0400720c */ /* 0x004fc80003f05070 */
[----:B------:R-:W-:-:S13]  /*1080*/  ISETP.NE.AND.EX P0, PT, R5, RZ, PT, P0 ;  /* 0x000000ff0500720c */ /* 0x000fda0003f05300 */
[----:B------:R-:W-:Y:S05]  /*1090*/  @!P0 BRA `(.L_x_12) ;  /* 0x0000000000088947 */ /* 0x000fea0003800000 */
[----:B------:R0:W5:Y:S01]  /*10a0*/  LD.E R4, desc[UR14][R4.64] ;  /* 0x0000000e04047980 */ /* 0x000162000c101900 */
[----:B------:R-:W-:Y:S05]  /*10b0*/  BRA `(.L_x_13) ;  /* 0x0000000000207947 */ /* 0x000fea0003800000 */
.L_x_12:
[----:B------:R-:W-:Y:S02]  /*10c0*/  ULDC.64 UR4, c[0x0][0x588] ;  /* 0x0001620000047ab9 */ /* 0x000fe40000000a00 */
[----:B------:R-:W-:-:S04]  /*10d0*/  ISETP.NE.U32.AND P0, PT, RZ, UR4, PT ;  /* 0x00000004ff007c0c */ /* 0x000fc8000bf05070 */
[----:B------:R-:W-:-:S13]  /*10e0*/  ISETP.NE.AND.EX P0, PT, RZ, UR5, PT, P0 ;  /* 0x00000005ff007c0c */ /* 0x000fda000bf05300 */
[----:B------:R-:W-:Y:S05]  /*10f0*/  @!P0 BRA `(.L_x_14) ;  /* 0x00000000000c8947 */ /* 0x000fea0003800000 */
[----:B------:R-:W0:Y:S02]  /*1100*/  LDC.64 R4, c[0x0][0x588] ;  /* 0x00016200ff047b82 */ /* 0x000e240000000a00 */
[----:B0-----:R1:W5:Y:S01]  /*1110*/  LDG.E R4, desc[UR14][R4.64] ;  /* 0x0000000e04047981 */ /* 0x001362000c1e1900 */
[----:B------:R-:W-:Y:S05]  /*1120*/  BRA `(.L_x_13) ;  /* 0x0000000000047947 */ /* 0x000fea0003800000 */
.L_x_14:
[----:B------:R-:W2:Y:S02]  /*1130*/  LDC R4, c[0x0][0x580] ;  /* 0x00016000ff047b82 */ /* 0x000ea40000000800 */
.L_x_13:
[----:B------:R-:W-:Y:S02]  /*1140*/  ULDC.64 UR4, c[0x0][0x5a0] ;  /* 0x0001680000047ab9 */ /* 0x000fe40000000a00 */
[----:B------:R-:W-:-:S04]  /*1150*/  ISETP.NE.U32.AND P0, PT, RZ, UR4, PT ;  /* 0x00000004ff007c0c */ /* 0x000fc8000bf05070 */
[----:B------:R-:W-:-:S13]  /*1160*/  ISETP.NE.AND.EX P0, PT, RZ, UR5, PT, P0 ;  /* 0x00000005ff007c0c */ /* 0x000fda000bf05300 */
[----:B------:R-:W-:Y:S05]  /*1170*/  @!P0 BRA `(.L_x_15) ;  /* 0x00000000001c8947 */ /* 0x000fea0003800000 */
[----:B------:R-:W3:Y:S02]  /*1180*/  LDC.64 R10, c[0x0][0x5a0] ;  /* 0x00016800ff0a7b82 */ /* 0x000ee40000000a00 */
[----:B---3--:R-:W3:Y:S02]  /*1190*/  LDG.E.64 R10, desc[UR14][R10.64] ;  /* 0x0000000e0a0a7981 */ /* 0x008ee4000c1e1b00 */
[----:B---3--:R-:W-:-:S04]  /*11a0*/  ISETP.NE.U32.AND P0, PT, R10, RZ, PT ;  /* 0x000000ff0a00720c */ /* 0x008fc80003f05070 */
[----:B------:R-:W-:-:S13]  /*11b0*/  ISETP.NE.AND.EX P0, PT, R11, RZ, PT, P0 ;  /* 0x000000ff0b00720c */ /* 0x000fda0003f05300 */
[----:B------:R-:W-:Y:S05]  /*11c0*/  @!P0 BRA `(.L_x_15) ;  /* 0x0000000000088947 */ /* 0x000fea0003800000 */
[----:B01----:R0:W5:Y:S01]  /*11d0*/  LD.E R5, desc[UR14][R10.64] ;  /* 0x0000000e0a057980 */ /* 0x003162000c101900 */
[----:B------:R-:W-:Y:S05]  /*11e0*/  BRA `(.L_x_16) ;  /* 0x0000000000207947 */ /* 0x000fea0003800000 */
.L_x_15:
[----:B------:R-:W-:Y:S02]  /*11f0*/  ULDC.64 UR4, c[0x0][0x590] ;  /* 0x0001640000047ab9 */ /* 0x000fe40000000a00 */
[----:B------:R-:W-:-:S04]  /*1200*/  ISETP.NE.U32.AND P0, PT, RZ, UR4, PT ;  /* 0x00000004ff007c0c */ /* 0x000fc8000bf05070 */
[----:B------:R-:W-:-:S13]  /*1210*/  ISETP.NE.AND.EX P0, PT, RZ, UR5, PT, P0 ;  /* 0x00000005ff007c0c */ /* 0x000fda000bf05300 */
[----:B------:R-:W-:Y:S05]  /*1220*/  @!P0 BRA `(.L_x_17) ;  /* 0x00000000000c8947 */ /* 0x000fea0003800000 */
[----:B------:R-:W0:Y:S02]  /*1230*/  LDC.64 R10, c[0x0][0x590] ;  /* 0x00016400ff0a7b82 */ /* 0x000e240000000a00 */
[----:B01----:R1:W5:Y:S01]  /*1240*/  LDG.E R5, desc[UR14][R10.64] ;  /* 0x0000000e0a057981 */ /* 0x003362000c1e1900 */
[----:B------:R-:W-:Y:S05]  /*1250*/  BRA `(.L_x_16) ;  /* 0x0000000000047947 */ /* 0x000fea0003800000 */
.L_x_17:
[----:B01----:R-:W3:Y:S02]  /*1260*/  LDC R5, c[0x0][0x584] ;  /* 0x00016100ff057b82 */ /* 0x003ee40000000800 */
.L_x_16:
[----:B------:R-:W-:-:S13]  /*1270*/  LOP3.LUT P0, RZ, R12, 0xff, RZ, 0xc0, !PT ;  /* 0x000000ff0cff7812 */ /* 0x000fda000780c0ff */
[----:B------:R-:W-:Y:S05]  /*1280*/  @!P0 EXIT ;  /* 0x000000000000894d */ /* 0x000fea0003800000 */
[----:B------:R-:W-:Y:S01]  /*1290*/  ULDC UR4, c[0x0][0x28c] ;  /* 0x0000a30000047ab9 */ /* 0x000fe20000000800 */
[----:B------:R-:W-:Y:S01]  /*12a0*/  LOP3.LUT R52, R6, 0x1, RZ, 0xfc, !PT ;  /* 0x0000000106347812 */ /* 0x000fe200078efcff */
[----:B------:R-:W-:Y:S01]  /*12b0*/  UIADD3 UR4, UR4, 0x1f, URZ ;  /* 0x0000001f04047890 */ /* 0x000fe2000fffe03f */
[----:B------:R-:W-:-:S03]  /*12c0*/  ULDC.64 UR8, c[0x0][0x5c8] ;  /* 0x0001720000087ab9 */ /* 0x000fc60000000a00 */
[----:B------:R-:W-:Y:S02]  /*12d0*/  USHF.R.S32.HI UR5, URZ, 0x1f, UR4 ;  /* 0x0000001f3f057899 */ /* 0x000fe40008011404 */
[----:B------:R-:W-:Y:S02]  /*12e0*/  USHF.L.U64.HI UR9, UR8, 0x3, UR9 ;  /* 0x0000000308097899 */ /* 0x000fe40008010209 */
[----:B------:R-:W-:Y:S02]  /*12f0*/  ULEA.HI UR5, UR5, UR4, URZ, 0x5 ;  /* 0x0000000405057291 */ /* 0x000fe4000f8f283f */
[----:B------:R-:W-:Y:S02]  /*1300*/  USHF.L.U32 UR10, UR8, 0x3, URZ ;  /* 0x00000003080a7899 */ /* 0x000fe4000800063f */
[----:B------:R-:W-:Y:S01]  /*1310*/  USHF.R.S32.HI UR11, URZ, 0x5, UR5 ;  /* 0x000000053f0b7899 */ /* 0x000fe20008011405 */
[----:B------:R-:W-:Y:S02]  /*1320*/  UMOV UR4, URZ ;  /* 0x0000003f00047c82 */ /* 0x000fe40008000000 */
[----:B------:R-:W-:-:S09]  /*1330*/  UMOV UR5, URZ ;  /* 0x0000003f00057c82 */ /* 0x000fd20008000000 */
.L_x_56:
[----:B------:R-:W-:Y:S01]  /*1340*/  LOP3.LUT R7, R0, 0x80, RZ, 0xc0, !PT ;  /* 0x0000008000077812 */ /* 0x000fe200078ec0ff */
[----:B------:R-:W4:Y:S01]  /*1350*/  S2UR UR17, SR_CgaCtaId ;  /* 0x00000000001179c3 */ /* 0x000f220000008800 */
[----:B------:R-:W-:Y:S01]  /*1360*/  UMOV UR16, 0x400 ;  /* 0x0000040000107882 */ /* 0x000fe20000000000 */
[----:B------:R-:W-:Y:S01]  /*1370*/  UMOV UR6, URZ ;  /* 0x0000003f00067c82 */ /* 0x000fe20008000000 */
[----:B01----:R-:W-:Y:S01]  /*1380*/  SHF.R.U32.HI R10, RZ, 0x7, R7 ;  /* 0x00000007ff0a7819 */ /* 0x003fe20000011607 */
[----:B------:R-:W-:Y:S01]  /*1390*/  UMOV UR7, URZ ;  /* 0x0000003f00077c82 */ /* 0x000fe20008000000 */
[----:B------:R-:W-:Y:S01]  /*13a0*/  UMOV UR20, UR5 ;  /* 0x0000000500147c82 */ /* 0x000fe20008000000 */
[----:B-----5:R-:W-:Y:S01]  /*13b0*/  IMAD.MOV.U32 R15, RZ, RZ, RZ ;  /* 0x000000ffff0f7224 */ /* 0x020fe200078e00ff */
[----:B------:R-:W-:Y:S01]  /*13c0*/  CS2R R16, SRZ ;  /* 0x0000000000107805 */ /* 0x000fe2000001ff00 */
[----:B------:R-:W0:Y:S01]  /*13d0*/  LDC R7, c[0x0][0x28c] ;  /* 0x0000a300ff077b82 */ /* 0x000e220000000800 */
[----:B------:R-:W1:Y:S01]  /*13e0*/  SHFL.IDX PT, R10, R10, RZ, 0x1f ;  /* 0x00001fff0a0a7589 */ /* 0x000e6200000e0000 */
[----:B------:R-:W-:Y:S01]  /*13f0*/  IMAD.MOV.U32 R21, RZ, RZ, RZ ;  /* 0x000000ffff157224 */ /* 0x000fe200078e00ff */
[----:B------:R-:W-:Y:S01]  /*1400*/  CS2R R28, SRZ ;  /* 0x00000000001c7805 */ /* 0x000fe2000001ff00 */
        /* <DEDUP_REMOVED lines=10> */
[----:B------:R-:W-:Y:S01]  /*14b0*/  IMAD.U32 R18, RZ, RZ, UR4 ;  /* 0x00000004ff127e24 */ /* 0x000fe2000f8e00ff */
[----:B------:R-:W-:-:S02]  /*14c0*/  CS2R R42, SRZ ;  /* 0x00000000002a7805 */ /* 0x000fc4000001ff00 */
[----:B------:R-:W-:Y:S02]  /*14d0*/  CS2R R44, SRZ ;  /* 0x00000000002c7805 */ /* 0x000fe4000001ff00 */
[----:B------:R-:W-:Y:S02]  /*14e0*/  CS2R R46, SRZ ;  /* 0x00000000002e7805 */ /* 0x000fe4000001ff00 */
[----:B------:R-:W-:Y:S02]  /*14f0*/  CS2R R48, SRZ ;  /* 0x0000000000307805 */ /* 0x000fe4000001ff00 */
[----:B------:R-:W-:Y:S02]  /*1500*/  CS2R R50, SRZ ;  /* 0x0000000000327805 */ /* 0x000fe4000001ff00 */
[----:B0-----:R-:W-:Y:S01]  /*1510*/  ISETP.GE.AND P0, PT, R7, 0x1, PT ;  /* 0x000000010700780c */ /* 0x001fe20003f06270 */
[----:B------:R-:W-:Y:S01]  /*1520*/  IMAD.MOV.U32 R7, RZ, RZ, RZ ;  /* 0x000000ffff077224 */ /* 0x000fe200078e00ff */
[----:B-1----:R-:W-:-:S13]  /*1530*/  R2UR UR8, R10 ;  /* 0x000000000a0872ca */ /* 0x002fda00000e0000 */
[----:B------:R-:W-:-:S04]  /*1540*/  ULEA.HI UR12, UR8, UR8, URZ, 0x1 ;  /* 0x00000008080c7291 */ /* 0x000fc8000f8f083f */
[----:B------:R-:W-:Y:S02]  /*1550*/  ULOP3.LUT UR13, UR12, 0x1ffffe, URZ, 0xc0, !UPT ;  /* 0x001ffffe0c0d7892 */ /* 0x000fe4000f8ec03f */
[----:B----4-:R-:W-:Y:S02]  /*1560*/  ULEA UR12, UR17, UR16, 0x18 ;  /* 0x00000010110c7291 */ /* 0x010fe4000f8ec03f */
[----:B------:R-:W-:-:S03]  /*1570*/  UIADD3 UR13, UR8, -UR13, URZ ;  /* 0x8000000d080d7290 */ /* 0x000fc6000fffe03f */
[----:B------:R-:W-:Y:S01]  /*1580*/  UMOV UR8, URZ ;  /* 0x0000003f00087c82 */ /* 0x000fe20008000000 */
[----:B------:R-:W-:-:S04]  /*1590*/  ULEA UR13, UR13, UR12, 0xb ;  /* 0x0000000c0d0d7291 */ /* 0x000fc8000f8e583f */
[----:B------:R-:W-:-:S04]  /*15a0*/  UIADD3 UR13, UR13, 0x180, URZ ;  /* 0x000001800d0d7890 */ /* 0x000fc8000fffe03f */
[----:B------:R-:W-:-:S04]  /*15b0*/  USHF.R.U32.HI UR13, URZ, 0x4, UR13 ;  /* 0x000000043f0d7899 */ /* 0x000fc8000801160d */
[----:B------:R-:W-:Y:S01]  /*15c0*/  ULOP3.LUT UR13, UR13, 0x3fff, URZ, 0xc0, !UPT ;  /* 0x00003fff0d0d7892 */ /* 0x000fe2000f8ec03f */
[----:B------:R-:W-:Y:S11]  /*15d0*/  @!P0 BRA `(.L_x_18) ;  /* 0x00000004003c8947 */ /* 0x000ff60003800000 */
[----:B------:R-:W-:-:S13]  /*15e0*/  ISETP.NE.AND P1, PT, R52, 0x3, PT ;  /* 0x000000033400780c */ /* 0x000fda0003f25270 */
[----:B------:R-:W-:Y:S05]  /*15f0*/  @!P1 BRA `(.L_x_19) ;  /* 0x0000000000049947 */ /* 0x000fea0003800000 */
[----:B------:R-:W-:Y:S01]  /*1600*/  BPT.TRAP 0x1 ;  /* 0x000000040000795c */ /* 0x000fe20000300000 */
.L_x_19:
[----:B------:R-:W-:Y:S01]  /*1610*/  ULEA UR6, UR5, UR12, 0x3 ;  /* 0x0000000c05067291 */ /* 0x000fe2000f8e183f */
[----:B------:R-:W-:-:S05]  /*1620*/  IMAD.U32 R7, RZ, RZ, UR4 ;  /* 0x00000004ff077e24 */ /* 0x000fca000f8e00ff */
[----:B------:R-:W-:-:S04]  /*1630*/  SHF.L.U32 R7, R7, 0x1f, RZ ;  /* 0x0000001f07077819 */ /* 0x000fc800000006ff */
[----:B------:R0:W1:Y:S01]  /*1640*/  SYNCS.PHASECHK.TRANS64.TRYWAIT P0, [UR6], R7 ;  /* 0x00000007ff0075a7 */ /* 0x0000620008000146 */
[----:B------:R-:W-:Y:S05]  /*1650*/  @!P1 BRA `(.L_x_20) ;  /* 0x0000000000049947 */ /* 0x000fea0003800000 */
[----:B------:R-:W-:Y:S01]  /*1660*/  BPT.TRAP 0x1 ;  /* 0x000000040000795c */ /* 0x000fe20000300000 */
.L_x_20:
[----:B-1----:R-:W-:Y:S05]  /*1670*/  @P0 BRA `(.L_x_21) ;  /* 0x0000000000080947 */ /* 0x002fea0003800000 */
[----:B------:R-:W1:Y:S02]  /*1680*/  SYNCS.PHASECHK.TRANS64.TRYWAIT P0, [UR6], R7 ;  /* 0x00000007ff0075a7 */ /* 0x000e640008000146 */
[----:B-1----:R-:W-:Y:S05]  /*1690*/  @!P0 BRA `(.L_x_22) ;  /* 0x0000005000508947 */ /* 0x002fea0003800000 */
.L_x_21:
[----:B------:R-:W-:Y:S01]  /*16a0*/  UIADD3 UR6, UR12, 0x34180, URZ ;  /* 0x000341800c067890 */ /* 0x000fe2000fffe03f */
[----:B------:R-:W-:Y:S01]  /*16b0*/  WARPGROUP.ARRIVE ;  /* 0x00000000000079c5 */ /* 0x000fe20000000000 */
[----:B------:R-:W-:Y:S01]  /*16c0*/  ULOP3.LUT UR8, UR13, 0x10000, URZ, 0xfc, !UPT ;  /* 0x000100000d087892 */ /* 0x000fe2000f8efc3f */
[----:B01----:R-:W-:Y:S01]  /*16d0*/  IMAD.MOV.U32 R7, RZ, RZ, RZ ;  /* 0x000000ffff077224 */ /* 0x003fe200078e00ff */
[----:B------:R-:W-:Y:S01]  /*16e0*/  USHF.R.U32.HI UR7, URZ, 0x4, UR6 ;  /* 0x000000043f077899 */ /* 0x000fe20008011606 */
[----:B------:R-:W-:Y:S01]  /*16f0*/  IMAD.MOV.U32 R15, RZ, RZ, RZ ;  /* 0x000000ffff0f7224 */ /* 0x000fe200078e00ff */
[----:B------:R-:W-:Y:S01]  /*1700*/  UMOV UR17, 0xc0000010 ;  /* 0xc000001000117882 */ /* 0x000fe20000000000 */
[----:B------:R-:W-:Y:S01]  /*1710*/  UMOV UR19, 0xc0000000 ;  /* 0xc000000000137882 */ /* 0x000fe20000000000 */
[----:B------:R-:W-:Y:S01]  /*1720*/  ULOP3.LUT UR7, UR7, 0x3fff, URZ, 0xc0, !UPT ;  /* 0x00003fff07077892 */ /* 0x000fe2000f8ec03f */
[----:B------:R-:W-:Y:S01]  /*1730*/  CS2R R16, SRZ ;  /* 0x0000000000107805 */ /* 0x000fe2000001ff00 */
[----:B------:R-:W-:Y:S01]  /*1740*/  ULDC UR21, c[0x0][0x50c] ;  /* 0x0001430000157ab9 */ /* 0x000fe20000000800 */
[----:B------:R-:W-:Y:S01]  /*1750*/  UMOV UR6, 0x1 ;  /* 0x0000000100067882 */ /* 0x000fe20000000000 */
[----:B------:R-:W-:Y:S01]  /*1760*/  ULOP3.LUT UR18, UR7, 0x10000, URZ, 0xfc, !UPT ;  /* 0x0001000007127892 */ /* 0x000fe2000f8efc3f */
[----:B------:R-:W-:Y:S01]  /*1770*/  IMAD.MOV.U32 R21, RZ, RZ, RZ ;  /* 0x000000ffff157224 */ /* 0x000fe200078e00ff */
[----:B------:R-:W-:Y:S01]  /*1780*/  ULEA UR7, UR5, UR8, 0xa ;  /* 0x0000000805077291 */ /* 0x000fe2000f8e503f */
[----:B------:R-:W-:Y:S01]  /*1790*/  IMAD.MOV.U32 R25, RZ, RZ, RZ ;  /* 0x000000ffff197224 */ /* 0x000fe200078e00ff */
[----:B------:R-:W-:Y:S01]  /*17a0*/  ULEA UR18, UR5, UR18, 0x4 ;  /* 0x0000001205127291 */ /* 0x000fe2000f8e203f */
[----:B------:R-:W-:Y:S01]  /*17b0*/  IMAD.MOV.U32 R27, RZ, RZ, RZ ;  /* 0x000000ffff1b7224 */ /* 0x000fe200078e00ff */
[----:B------:R-:W-:Y:S01]  /*17c0*/  UIADD3 UR8, UR7, 0x100, URZ ;  /* 0x0000010007087890 */ /* 0x000fe2000fffe03f */
[----:B------:R-:W-:Y:S01]  /*17d0*/  CS2R R28, SRZ ;  /* 0x00000000001c7805 */ /* 0x000fe2000001ff00 */
[----:B------:R-:W-:Y:S01]  /*17e0*/  UIADD3 UR20, UR7, 0x200, URZ ;  /* 0x0000020007147890 */ /* 0x000fe2000fffe03f */
[----:B------:R-:W-:Y:S01]  /*17f0*/  CS2R R32, SRZ ;  /* 0x0000000000207805 */ /* 0x000fe2000001ff00 */
[----:B------:R-:W-:Y:S01]  /*1800*/  UMOV UR16, UR7 ;  /* 0x0000000700107c82 */ /* 0x000fe20008000000 */
[----:B------:R-:W-:Y:S01]  /*1810*/  UIADD3 UR7, UR7, 0x300, URZ ;  /* 0x0000030007077890 */ /* 0x000fe2000fffe03f */
[----:B------:R-:W-:Y:S01]  /*1820*/  IMAD.MOV.U32 R30, RZ, RZ, RZ ;  /* 0x000000ffff1e7224 */ /* 0x000fe200078e00ff */
[----:B------:R-:W-:Y:S01]  /*1830*/  QGMMA.64x8x32.F32.E4M3.E4M3 R36, gdesc[UR16], RZ, !UPT ;  /* 0x00000000102479f3 */ /* 0x000fe2000c7008ff */
[----:B------:R-:W-:Y:S01]  /*1840*/  UMOV UR16, UR8 ;  /* 0x0000000800107c82 */ /* 0x000fe20008000000 */
[----:B------:R-:W-:Y:S01]  /*1850*/  UMOV UR17, 0xc0000010 ;  /* 0xc000001000117882 */ /* 0x000fe20000000000 */
[----:B------:R-:W-:Y:S01]  /*1860*/  UISETP.NE.AND UP0, UPT, UR21, 0x1, UPT ;  /* 0x000000011500788c */ /* 0x000fe2000bf05270 */
[----:B------:R-:W-:Y:S01]  /*1870*/  QGMMA.64x8x32.F32.E4M3.E4M3 R40, gdesc[UR16], RZ, !UPT ;  /* 0x00000000102879f3 */ /* 0x000fe2000c7008ff */
[----:B------:R-:W-:Y:S01]  /*1880*/  UMOV UR16, UR20 ;  /* 0x0000001400107c82 */ /* 0x000fe20008000000 */
[----:B------:R-:W-:Y:S01]  /*1890*/  UMOV UR17, 0xc0000010 ;  /* 0xc000001000117882 */ /* 0x000fe20000000000 */
[----:B------:R-:W-:Y:S01]  /*18a0*/  IMAD.MOV.U32 R53, RZ, RZ, RZ ;  /* 0x000000ffff357224 */ /* 0x000fe200078e00ff */
[----:B------:R-:W-:Y:S01]  /*18b0*/  QGMMA.64x8x32.F32.E4M3.E4M3 R44, gdesc[UR16], RZ, !UPT ;  /* 0x00000000102c79f3 */ /* 0x000fe2000c7008ff */
[----:B------:R-:W-:Y:S01]  /*18c0*/  UMOV UR16, UR7 ;  /* 0x0000000700107c82 */ /* 0x000fe20008000000 */
[----:B------:R-:W-:Y:S01]  /*18d0*/  USEL UR7, URZ, 0x1, UP0 ;  /* 0x000000013f077887 */ /* 0x000fe20008000000 */
[----:B------:R-:W-:Y:S01]  /*18e0*/  CS2R R54, SRZ ;  /* 0x0000000000367805 */ /* 0x000fe2000001ff00 */
[----:B------:R-:W-:Y:S01]  /*18f0*/  UMOV UR17, 0xc0000010 ;  /* 0xc000001000117882 */ /* 0x000fe20000000000 */
[----:B------:R-:W-:Y:S01]  /*1900*/  IMAD.MOV.U32 R57, RZ, RZ, RZ ;  /* 0x000000ffff397224 */ /* 0x000fe200078e00ff */
[----:B------:R-:W-:Y:S02]  /*1910*/  QGMMA.64x8x32.F32.E4M3.E4M3 R48, gdesc[UR16], RZ, !UPT, gsb0 ;  /* 0x00000000103079f3 */ /* 0x000fe4000c0008ff */
[----:B------:R-:W-:-:S13]  /*1920*/  ISETP.NE.AND P0, PT, RZ, UR7, PT ;  /* 0x00000007ff007c0c */ /* 0x000fda000bf05270 */
[----:B------:R-:W-:Y:S05]  /*1930*/  @!P0 BRA `(.L_x_23) ;  /* 0x0000000000488947 */ /* 0x000fea0003800000 */
[----:B------:R-:W-:Y:S02]  /*1940*/  WARPGROUP.DEPBAR.LE gsb0, 0x0 ;  /* 0x00008000000079c5 */ /* 0x000fe40000010000 */
[----:B------:R-:W-:-:S01]  /*1950*/  FADD R57, RZ, R36 ;  /* 0x00000024ff397221 */ /* 0x000fc20000000000 */
[----:B------:R-:W-:Y:S01]  /*1960*/  FADD R54, RZ, R37 ;  /* 0x00000025ff367221 */ /* 0x000fe20000000000 */
        /* <DEDUP_REMOVED lines=14> */
[----:B------:R-:W-:-:S06]  /*1a50*/  UMOV UR6, URZ ;  /* 0x0000003f00067c82 */ /* 0x000fcc0008000000 */
.L_x_23:
[----:B------:R-:W-:-:S04]  /*1a60*/  UIADD3 UR20, UR5, 0x1, URZ ;  /* 0x0000000105147890 */ /* 0x000fc8000fffe03f */
[----:B------:R-:W-:-:S04]  /*1a70*/  UISETP.NE.AND UP0, UPT, UR20, 0xd, UPT ;  /* 0x0000000d1400788c */ /* 0x000fc8000bf05270 */
[----:B------:R-:W-:Y:S02]  /*1a80*/  USEL UR8, URZ, 0x1, UP0 ;  /* 0x000000013f087887 */ /* 0x000fe40008000000 */
[----:B------:R-:W-:Y:S02]  /*1a90*/  USEL UR20, UR20, URZ, UP0 ;  /* 0x0000003f14147287 */ /* 0x000fe40008000000 */
[----:B------:R-:W-:-:S06]  /*1aa0*/  ULOP3.LUT UR8, UR4, UR8, URZ, 0x3c, !UPT ;  /* 0x0000000804087292 */ /* 0x000fcc000f8e3c3f */
[----:B------:R-:W-:Y:S01]  /*1ab0*/  IMAD.U32 R18, RZ, RZ, UR8 ;  /* 0x00000008ff127e24 */ /* 0x000fe2000f8e00ff */
[----:B------:R-:W-:-:S06]  /*1ac0*/  UMOV UR8, 0x1 ;  /* 0x0000000100087882 */ /* 0x000fcc0000000000 */
.L_x_18:
[----:B------:R-:W-:-:S04]  /*1ad0*/  UISETP.LT.AND UP0, UPT, UR11, 0x1, UPT ;  /* 0x000000010b00788c */ /* 0x000fc8000bf01270 */
[----:B------:R-:W-:-:S04]  /*1ae0*/  USEL UR16, UR11, 0x1, UP0 ;  /* 0x000000010b107887 */ /* 0x000fc80008000000 */
[----:B------:R-:W-:-:S04]  /*1af0*/  UIADD3 UR16, UR11, -UR16, URZ ;  /* 0x800000100b107290 */ /* 0x000fc8000fffe03f */
[----:B------:R-:W-:-:S06]  /*1b00*/  UISETP.GE.AND UP0, UPT, UR16, 0x1, UPT ;  /* 0x000000011000788c */ /* 0x000fcc000bf06270 */
[----:B------:R-:W-:-:S13]  /*1b10*/  PLOP3.LUT P0, PT, PT, PT, UP0, 0x80, 0x0 ;  /* 0x000000000000781c */ /* 0x000fda0003f0f008 */
[----:B------:R-:W-:Y:S05]  /*1b20*/  @!P0 BRA `(.L_x_24) ;  /* 0x0000000400648947 */ /* 0x000fea0003800000 */
[----:B------:R-:W-:Y:S01]  /*1b30*/  IMAD.U32 R10, RZ, RZ, UR16 ;  /* 0x00000010ff0a7e24 */ /* 0x000fe2000f8e00ff */
[----:B------:R-:W-:Y:S01]  /*1b40*/  ULDC UR22, c[0x0][0x50c] ;  /* 0x0001430000167ab9 */ /* 0x000fe20000000800 */
[----:B------:R-:W-:-:S07]  /*1b50*/  IMAD.U32 R11, RZ, RZ, UR5 ;  /* 0x00000005ff0b7e24 */ /* 0x000fce000f8e00ff */
.L_x_32:
[----:B------:R-:W-:-:S13]  /*1b60*/  ISETP.NE.AND P1, PT, R52, 0x3, PT ;  /* 0x000000033400780c */ /* 0x000fda0003f25270 */
[----:B------:R-:W-:Y:S05]  /*1b70*/  @!P1 BRA `(.L_x_25) ;  /* 0x0000000000049947 */ /* 0x000fea0003800000 */
[----:B------:R-:W-:Y:S01]  /*1b80*/  BPT.TRAP 0x1 ;  /* 0x000000040000795c */ /* 0x000fe20000300000 */
.L_x_25:
[----:B------:R-:W0:Y:S01]  /*1b90*/  S2UR UR16, SR_CgaCtaId ;  /* 0x00000000001079c3 */ /* 0x000e220000008800 */
[----:B------:R-:W-:Y:S01]  /*1ba0*/  UMOV UR12, 0x400 ;  /* 0x00000400000c7882 */ /* 0x000fe20000000000 */
[----:B------:R-:W-:Y:S01]  /*1bb0*/  SHF.L.U32 R12, R18, 0x1f, RZ ;  /* 0x0000001f120c7819 */ /* 0x000fe200000006ff */
[----:B0-----:R-:W-:-:S04]  /*1bc0*/  ULEA UR12, UR16, UR12, 0x18 ;  /* 0x0000000c100c7291 */ /* 0x001fc8000f8ec03f */
[----:B------:R-:W-:-:S09]  /*1bd0*/  ULEA UR16, UR20, UR12, 0x3 ;  /* 0x0000000c14107291 */ /* 0x000fd2000f8e183f */
[----:B------:R0:W1:Y:S01]  /*1be0*/  SYNCS.PHASECHK.TRANS64.TRYWAIT P0, [UR16], R12 ;  /* 0x0000000cff0075a7 */ /* 0x0000620008000150 */
[----:B------:R-:W-:Y:S05]  /*1bf0*/  @!P1 BRA `(.L_x_26) ;  /* 0x0000000000049947 */ /* 0x000fea0003800000 */
[----:B------:R-:W-:Y:S01]  /*1c00*/  BPT.TRAP 0x1 ;  /* 0x000000040000795c */ /* 0x000fe20000300000 */
.L_x_26:
[----:B-1----:R-:W-:Y:S05]  /*1c10*/  @P0 BRA `(.L_x_27) ;  /* 0x0000000000080947 */ /* 0x002fea0003800000 */
[----:B------:R-:W1:Y:S02]  /*1c20*/  SYNCS.PHASECHK.TRANS64.TRYWAIT P0, [UR16], R12 ;  /* 0x0000000cff0075a7 */ /* 0x000e640008000150 */
[----:B-1----:R-:W-:Y:S05]  /*1c30*/  @!P0 BRA `(.L_x_28) ;  /* 0x0000004c00008947 */ /* 0x002fea0003800000 */
.L_x_27:
[----:B------:R-:W-:Y:S01]  /*1c40*/  UIADD3 UR16, UR12, 0x34180, URZ ;  /* 0x000341800c107890 */ /* 0x000fe2000fffe03f */
[----:B------:R-:W-:Y:S01]  /*1c50*/  WARPGROUP.ARRIVE ;  /* 0x00000000000079c5 */ /* 0x000fe20000000000 */
[----:B------:R-:W-:Y:S02]  /*1c60*/  UISETP.NE.AND UP0, UPT, UR7, URZ, UPT ;  /* 0x0000003f0700728c */ /* 0x000fe4000bf05270 */
[----:B------:R-:W-:Y:S02]  /*1c70*/  USHF.R.U32.HI UR16, URZ, 0x4, UR16 ;  /* 0x000000043f107899 */ /* 0x000fe40008011610 */
[----:B------:R-:W-:Y:S02]  /*1c80*/  USEL UR8, UR8, URZ, !UP0 ;  /* 0x0000003f08087287 */ /* 0x000fe4000c000000 */
[----:B------:R-:W-:Y:S02]  /*1c90*/  ULOP3.LUT UR7, UR16, 0x3fff, URZ, 0xc0, !UPT ;  /* 0x00003fff10077892 */ /* 0x000fe4000f8ec03f */
[----:B------:R-:W-:-:S02]  /*1ca0*/  ULOP3.LUT UR16, UR13, 0x10000, URZ, 0xfc, !UPT ;  /* 0x000100000d107892 */ /* 0x000fc4000f8efc3f */
[----:B------:R-:W-:Y:S02]  /*1cb0*/  ULOP3.LUT UR7, UR7, 0x10000, URZ, 0xfc, !UPT ;  /* 0x0001000007077892 */ /* 0x000fe4000f8efc3f */
[----:B------:R-:W-:Y:S02]  /*1cc0*/  UISETP.NE.U32.AND UP0, UPT, UR8, URZ, UPT ;  /* 0x0000003f0800728c */ /* 0x000fe4000bf05070 */
[----:B------:R-:W-:Y:S02]  /*1cd0*/  ULEA UR16, UR20, UR16, 0xa ;  /* 0x0000001014107291 */ /* 0x000fe4000f8e503f */
[----:B------:R-:W-:Y:S02]  /*1ce0*/  ULEA UR18, UR20, UR7, 0x4 ;  /* 0x0000000714127291 */ /* 0x000fe4000f8e203f */
[----:B------:R-:W-:Y:S02]  /*1cf0*/  UIADD3 UR7, UR16, 0x100, URZ ;  /* 0x0000010010077890 */ /* 0x000fe4000fffe03f */
[----:B------:R-:W-:Y:S01]  /*1d00*/  UIADD3 UR8, UR16, 0x200, URZ ;  /* 0x0000020010087890 */ /* 0x000fe2000fffe03f */
[----:B------:R-:W-:Y:S01]  /*1d10*/  UMOV UR17, 0xc0000010 ;  /* 0xc000001000117882 */ /* 0x000fe20000000000 */
[----:B------:R-:W-:Y:S01]  /*1d20*/  UMOV UR19, 0xc0000000 ;  /* 0xc000000000137882 */ /* 0x000fe20000000000 */
[----:B------:R-:W-:-:S02]  /*1d30*/  UIADD3 UR21, UR16, 0x300, URZ ;  /* 0x0000030010157890 */ /* 0x000fc4000fffe03f */
[----:B------:R-:W-:Y:S01]  /*1d40*/  QGMMA.64x8x32.F32.E4M3.E4M3 R36, gdesc[UR16], R36, UP0 ;  /* 0x00000000102479f3 */ /* 0x000fe2000bf00824 */
[----:B------:R-:W-:Y:S01]  /*1d50*/  UMOV UR17, 0xc0000010 ;  /* 0xc000001000117882 */ /* 0x000fe20000000000 */
[----:B------:R-:W-:Y:S01]  /*1d60*/  UMOV UR16, UR7 ;  /* 0x0000000700107c82 */ /* 0x000fe20008000000 */
[----:B------:R-:W-:Y:S01]  /*1d70*/  UIADD3 UR6, UR6, 0x1, URZ ;  /* 0x0000000106067890 */ /* 0x000fe2000fffe03f */
[----:B------:R-:W-:Y:S01]  /*1d80*/  QGMMA.64x8x32.F32.E4M3.E4M3 R40, gdesc[UR16], R40, UP0 ;  /* 0x00000000102879f3 */ /* 0x000fe2000bf00828 */
[----:B------:R-:W-:Y:S01]  /*1d90*/  UMOV UR16, UR8 ;  /* 0x0000000800107c82 */ /* 0x000fe20008000000 */
[----:B------:R-:W-:Y:S02]  /*1da0*/  UMOV UR17, 0xc0000010 ;  /* 0xc000001000117882 */ /* 0x000fe40000000000 */
[----:B------:R-:W-:Y:S01]  /*1db0*/  QGMMA.64x8x32.F32.E4M3.E4M3 R44, gdesc[UR16], R44, UP0 ;  /* 0x00000000102c79f3 */ /* 0x000fe2000bf0082c */
[----:B------:R-:W-:Y:S01]  /*1dc0*/  UMOV UR16, UR21 ;  /* 0x0000001500107c82 */ /* 0x000fe20008000000 */
[----:B------:R-:W-:-:S02]  /*1dd0*/  UMOV UR17, 0xc0000010 ;  /* 0xc000001000117882 */ /* 0x000fc40000000000 */
[----:B------:R-:W-:Y:S01]  /*1de0*/  QGMMA.64x8x32.F32.E4M3.E4M3 R48, gdesc[UR16], R48, UP0, gsb0 ;  /* 0x00000000103079f3 */ /* 0x000fe2000b800830 */
[----:B------:R-:W-:-:S04]  /*1df0*/  UISETP.NE.AND UP0, UPT, UR6, UR22, UPT ;  /* 0x000000160600728c */ /* 0x000fc8000bf05270 */
[----:B------:R-:W-:-:S06]  /*1e00*/  USEL UR7, URZ, 0x1, UP0 ;  /* 0x000000013f077887 */ /* 0x000fcc0008000000 */
[----:B------:R-:W-:Y:S01]  /*1e10*/  ISETP.NE.AND P0, PT, RZ, UR7, PT ;  /* 0x00000007ff007c0c */ /* 0x000fe2000bf05270 */
[----:B------:R-:W-:-:S12]  /*1e20*/  WARPGROUP.DEPBAR.LE gsb0, 0x1 ;  /* 0x00008000000079c5 */ /* 0x000fd80000010100 */
[----:B------:R-:W-:Y:S05]  /*1e30*/  @!P0 BRA `(.L_x_29) ;  /* 0x0000000000488947 */ /* 0x000fea0003800000 */
[----:B------:R-:W-:Y:S02]  /*1e40*/  WARPGROUP.DEPBAR.LE gsb0, 0x0 ;  /* 0x00008000000079c5 */ /* 0x000fe40000010000 */
[----:B------:R-:W-:-:S01]  /*1e50*/  FADD R57, R36, R57 ;  /* 0x0000003924397221 */ /* 0x000fc20000000000 */
[----:B------:R-:W-:Y:S01]  /*1e60*/  FADD R54, R37, R54 ;  /* 0x0000003625367221 */ /* 0x000fe20000000000 */
        /* <DEDUP_REMOVED lines=14> */
[----:B------:R-:W-:-:S06]  /*1f50*/  UMOV UR6, URZ ;  /* 0x0000003f00067c82 */ /* 0x000fcc0008000000 */
.L_x_29:
[----:B------:R-:W-:Y:S05]  /*1f60*/  @!P1 BRA `(.L_x_30) ;  /* 0x0000000000049947 */ /* 0x000fea0003800000 */
[----:B------:R-:W-:Y:S01]  /*1f70*/  BPT.TRAP 0x1 ;  /* 0x000000040000795c */ /* 0x000fe20000300000 */
.L_x_30:
[----:B------:R-:W-:-:S13]  /*1f80*/  ISETP.NE.AND P0, PT, R2, RZ, PT ;  /* 0x000000ff0200720c */ /* 0x000fda0003f05270 */
[----:B01----:R-:W-:-:S05]  /*1f90*/  @P0 LEA R12, R11, UR12, 0x3 ;  /* 0x0000000c0b0c0c11 */ /* 0x003fca000f8e18ff */
[----:B------:R-:W-:-:S05]  /*1fa0*/  @P0 VIADD R12, R12, 0x68 ;  /* 0x000000680c0c0836 */ /* 0x000fca0000000000 */
[----:B------:R-:W-:-:S04]  /*1fb0*/  @P0 PRMT R12, R3, 0x654, R12 ;  /* 0x00000654030c0816 */ /* 0x000fc8000000000c */
[----:B------:R0:W-:Y:S01]  /*1fc0*/  @P0 SYNCS.ARRIVE.TRANS64.RED.A1T0 RZ, [R12+URZ], RZ ;  /* 0x000000ff0cff09a7 */ /* 0x0001e2000810043f */
[----:B------:R-:W-:-:S13]  /*1fd0*/  ISETP.GT.U32.AND P0, PT, R6, 0x1, PT ;  /* 0x000000010600780c */ /* 0x000fda0003f04070 */
[----:B0-----:R-:W-:Y:S05]  /*1fe0*/  @P0 BRA `(.L_x_31) ;  /* 0x0000000000040947 */ /* 0x001fea0003800000 */
[----:B------:R-:W-:Y:S01]  /*1ff0*/  BPT.TRAP 0x1 ;  /* 0x000000040000795c */ /* 0x000fe20000300000 */
.L_x_31:
[----:B------:R-:W-:Y:S01]  /*2000*/  UIADD3 UR20, UR20, 0x1, URZ ;  /* 0x0000000114147890 */ /* 0x000fe2000fffe03f */
[C---:B------:R-:W-:Y:S01]  /*2010*/  ISETP.GT.AND P1, PT, R10.reuse, 0x1, PT ;  /* 0x000000010a00780c */ /* 0x040fe20003f24270 */
[----:B------:R-:W-:Y:S02]  /*2020*/  VIADD R11, R11, 0x1 ;  /* 0x000000010b0b7836 */ /* 0x000fe40000000000 */
[----:B------:R-:W-:Y:S01]  /*2030*/  UISETP.NE.AND UP0, UPT, UR20, 0xd, UPT ;  /* 0x0000000d1400788c */ /* 0x000fe2000bf05270 */
[----:B------:R-:W-:Y:S02]  /*2040*/  VIADD R10, R10, 0xffffffff ;  /* 0xffffffff0a0a7836 */ /* 0x000fe40000000000 */
[C---:B------:R-:W-:Y:S01]  /*2050*/  ISETP.NE.AND P0, PT, R11.reuse, 0xd, PT ;  /* 0x0000000d0b00780c */ /* 0x040fe20003f05270 */
[----:B------:R-:W-:Y:S02]  /*2060*/  USEL UR8, URZ, 0x1, UP0 ;  /* 0x000000013f087887 */ /* 0x000fe40008000000 */
[----:B------:R-:W-:Y:S01]  /*2070*/  USEL UR20, UR20, URZ, UP0 ;  /* 0x0000003f14147287 */ /* 0x000fe20008000000 */
[----:B------:R-:W-:-:S03]  /*2080*/  SEL R11, R11, RZ, P0 ;  /* 0x000000ff0b0b7207 */ /* 0x000fc60000000000 */
[----:B------:R-:W-:Y:S01]  /*2090*/  LOP3.LUT R18, R18, UR8, RZ, 0x3c, !PT ;  /* 0x0000000812127c12 */ /* 0x000fe2000f8e3cff */
[----:B------:R-:W-:Y:S01]  /*20a0*/  UMOV UR8, 0x1 ;  /* 0x0000000100087882 */ /* 0x000fe20000000000 */
[----:B------:R-:W-:Y:S06]  /*20b0*/  @P1 BRA `(.L_x_32) ;  /* 0xfffffff800a81947 */ /* 0x000fec000383ffff */
.L_x_24:
[----:B------:R-:W-:Y:S01]  /*20c0*/  UISETP.NE.AND UP0, UPT, UR6, URZ, UPT ;  /* 0x0000003f0600728c */ /* 0x000fe2000bf05270 */
[----:B------:R-:W0:Y:S03]  /*20d0*/  LDC R10, c[0x0][0x28c] ;  /* 0x0000a300ff0a7b82 */ /* 0x000e260000000800 */
[----:B------:R-:W-:-:S06]  /*20e0*/  USEL UR6, URZ, 0x1, !UP0 ;  /* 0x000000013f067887 */ /* 0x000fcc000c000000 */
[----:B------:R-:W-:Y:S02]  /*20f0*/  ISETP.NE.AND P0, PT, RZ, UR6, PT ;  /* 0x00000006ff007c0c */ /* 0x000fe4000bf05270 */
[----:B0-----:R-:W-:-:S11]  /*2100*/  ISETP.GE.AND P1, PT, R10, 0x1, PT ;  /* 0x000000010a00780c */ /* 0x001fd60003f26270 */
[----:B------:R-:W-:Y:S05]  /*2110*/  @!P0 BRA `(.L_x_33) ;  /* 0x0000000000448947 */ /* 0x000fea0003800000 */
[----:B------:R-:W-:Y:S02]  /*2120*/  WARPGROUP.DEPBAR.LE gsb0, 0x0 ;  /* 0x00008000000079c5 */ /* 0x000fe40000010000 */
[----:B------:R-:W-:Y:S01]  /*2130*/  FADD R57, R36, R57 ;  /* 0x0000003924397221 */ /* 0x000fe20000000000 */
        /* <DEDUP_REMOVED lines=14> */
[----:B------:R-:W-:-:S07]  /*2220*/  FADD R7, R7, R51 ;  /* 0x0000003307077221 */ /* 0x000fce0000000000 */
.L_x_33:
[----:B------:R-:W-:Y:S02]  /*2230*/  WARPGROUP.DEPBAR.LE gsb0, 0x0 ;  /* 0x00008000000079c5 */ /* 0x000fe40000010000 */
[----:B------:R-:W-:Y:S05]  /*2240*/  @!P1 BRA `(.L_x_34) ;  /* 0x0000000000549947 */ /* 0x000fea0003800000 */
[----:B------:R-:W-:-:S13]  /*2250*/  ISETP.NE.AND P0, PT, R52, 0x3, PT ;  /* 0x000000033400780c */ /* 0x000fda0003f05270 */
[----:B------:R-:W-:Y:S05]  /*2260*/  @!P0 BRA `(.L_x_35) ;  /* 0x0000000000048947 */ /* 0x000fea0003800000 */
[----:B------:R-:W-:Y:S01]  /*2270*/  BPT.TRAP 0x1 ;  /* 0x000000040000795c */ /* 0x000fe20000300000 */
.L_x_35:
[----:B------:R-:W-:Y:S01]  /*2280*/  ISETP.NE.AND P0, PT, R2, RZ, PT ;  /* 0x000000ff0200720c */ /* 0x000fe20003f05270 */
[----:B------:R-:W-:Y:S01]  /*2290*/  BSSY B0, `(.L_x_36) ;  /* 0x000000e000007945 */ /* 0x000fe20003800000 */
[----:B------:R-:W-:-:S11]  /*22a0*/  ISETP.GT.U32.AND P1, PT, R6, 0x1, PT ;  /* 0x000000010600780c */ /* 0x000fd60003f24070 */
[----:B------:R-:W-:Y:S05]  /*22b0*/  @!P0 BRA `(.L_x_37) ;  /* 0x00000000002c8947 */ /* 0x000fea0003800000 */
[----:B------:R-:W-:-:S04]  /*22c0*/  UISETP.LT.AND UP0, UPT, UR11, 0x1, UPT ;  /* 0x000000010b00788c */ /* 0x000fc8000bf01270 */
[----:B------:R-:W-:-:S04]  /*22d0*/  USEL UR8, UR11, 0x1, UP0 ;  /* 0x000000010b087887 */ /* 0x000fc80008000000 */
[----:B------:R-:W-:-:S04]  /*22e0*/  UIADD3 UR8, UR5, UR11, -UR8 ;  /* 0x0000000b05087290 */ /* 0x000fc8000fffe808 */
[----:B------:R-:W-:-:S04]  /*22f0*/  UIMAD.WIDE.U32 UR6, UR8, 0x4ec4ec4f, URZ ;  /* 0x4ec4ec4f080678a5 */ /* 0x000fc8000f8e003f */
[----:B------:R-:W-:-:S04]  /*2300*/  USHF.R.U32.HI UR6, URZ, 0x2, UR7 ;  /* 0x000000023f067899 */ /* 0x000fc80008011607 */
[----:B------:R-:W-:-:S04]  /*2310*/  UIMAD UR8, UR6, -0xd, UR8 ;  /* 0xfffffff3060878a4 */ /* 0x000fc8000f8e0208 */
[----:B------:R-:W-:-:S04]  /*2320*/  ULEA UR8, UR8, UR12, 0x3 ;  /* 0x0000000c08087291 */ /* 0x000fc8000f8e183f */
[----:B------:R-:W-:-:S06]  /*2330*/  UIADD3 UR8, UR8, 0x68, URZ ;  /* 0x0000006808087890 */ /* 0x000fcc000fffe03f */
[----:B------:R-:W-:-:S05]  /*2340*/  IMAD.U32 R10, RZ, RZ, UR8 ;  /* 0x00000008ff0a7e24 */ /* 0x000fca000f8e00ff */
[----:B------:R-:W-:-:S04]  /*2350*/  PRMT R10, R3, 0x654, R10 ;  /* 0x00000654030a7816 */ /* 0x000fc8000000000a */
[----:B------:R0:W-:Y:S03]  /*2360*/  SYNCS.ARRIVE.TRANS64.RED.A1T0 RZ, [R10+URZ], RZ ;  /* 0x000000ff0aff79a7 */ /* 0x0001e6000810043f */
.L_x_37:
[----:B------:R-:W-:Y:S05]  /*2370*/  BSYNC B0 ;  /* 0x0000000000007941 */ /* 0x000fea0003800000 */
.L_x_36:
[----:B------:R-:W-:Y:S05]  /*2380*/  @P1 BRA `(.L_x_34) ;  /* 0x0000000000041947 */ /* 0x000fea0003800000 */
[----:B------:R-:W-:Y:S01]  /*2390*/  BPT.TRAP 0x1 ;  /* 0x000000040000795c */ /* 0x000fe20000300000 */
.L_x_34:
[----:B------:R-:W1:Y:S01]  /*23a0*/  LDC R24, c[0x0][0x288] ;  /* 0x0000a200ff187b82 */ /* 0x000e620000000800 */
[----:B------:R-:W-:Y:S01]  /*23b0*/  IMAD.SHL.U32 R37, R13, 0x8, RZ ;  /* 0x000000080d257824 */ /* 0x000fe200078e00ff */
[--C-:B0-----:R-:W-:Y:S01]  /*23c0*/  SHF.R.U32.HI R10, RZ, 0x2, R0.reuse ;  /* 0x00000002ff0a7819 */ /* 0x101fe20000011600 */
[C---:B------:R-:W-:Y:S01]  /*23d0*/  IMAD.SHL.U32 R22, R0.reuse, 0x2, RZ ;  /* 0x0000000200167824 */ /* 0x040fe200078e00ff */
[----:B------:R-:W-:Y:S01]  /*23e0*/  SHF.R.U32.HI R13, RZ, 0x7, R0 ;  /* 0x00000007ff0d7819 */ /* 0x000fe20000011600 */
[----:B------:R-:W-:Y:S01]  /*23f0*/  UISETP.GE.U32.AND UP1, UPT, UR11, 0xd, UPT ;  /* 0x0000000d0b00788c */ /* 0x000fe2000bf26070 */
[----:B------:R-:W-:Y:S01]  /*2400*/  LOP3.LUT R12, R0, 0x60, RZ, 0xc0, !PT ;  /* 0x00000060000c7812 */ /* 0x000fe200078ec0ff */
[----:B------:R-:W-:Y:S01]  /*2410*/  ULDC.64 UR6, c[0x0][0x5d0] ;  /* 0x0001740000067ab9 */ /* 0x000fe20000000a00 */
[----:B------:R-:W-:Y:S01]  /*2420*/  LOP3.LUT R11, R10, 0x7, RZ, 0xc0, !PT ;  /* 0x000000070a0b7812 */ /* 0x000fe200078ec0ff */
[----:B------:R-:W-:Y:S01]  /*2430*/  UIADD3 UR5, UR11, UR5, URZ ;  /* 0x000000050b057290 */ /* 0x000fe2000fffe03f */
[----:B------:R-:W-:Y:S01]  /*2440*/  LOP3.LUT R10, R13, 0x1, RZ, 0xc0, !PT ;  /* 0x000000010d0a7812 */ /* 0x000fe200078ec0ff */
[----:B------:R-:W-:Y:S01]  /*2450*/  IMAD.SHL.U32 R39, R14, 0x200, RZ ;  /* 0x000002000e277824 */ /* 0x000fe200078e00ff */
[----:B------:R-:W-:Y:S01]  /*2460*/  SHF.R.U32.HI R12, RZ, 0x1, R12 ;  /* 0x00000001ff0c7819 */ /* 0x000fe2000001160c */
[----:B------:R-:W-:Y:S01]  /*2470*/  UISETP.GT.U32.AND UP0, UPT, UR5, 0xc, UPT ;  /* 0x0000000c0500788c */ /* 0x000fe2000bf04070 */
[----:B------:R-:W-:Y:S01]  /*2480*/  SHF.R.S32.HI R34, RZ, 0x1f, R35 ;  /* 0x0000001fff227819 */ /* 0x000fe20000011423 */
[----:B------:R-:W-:Y:S01]  /*2490*/  IMAD.SHL.U32 R20, R10, 0x40, RZ ;  /* 0x000000400a147824 */ /* 0x000fe200078e00ff */
[C---:B------:R-:W-:Y:S01]  /*24a0*/  LOP3.LUT R22, R37.reuse, 0x6, R22, 0xf8, !PT ;  /* 0x0000000625167812 */ /* 0x040fe200078ef816 */
[----:B------:R-:W-:Y:S01]  /*24b0*/  UISETP.LT.U32.AND UP0, UPT, UR11, 0xd, UP0 ;  /* 0x0000000d0b00788c */ /* 0x000fe20008701070 */
[--C-:B------:R-:W-:Y:S01]  /*24c0*/  IADD3 R13, RZ, -R12, -R11.reuse ;  /* 0x8000000cff0d7210 */ /* 0x100fe20007ffe80b */
[----:B------:R-:W-:Y:S01]  /*24d0*/  IMAD R18, R34, UR6, RZ ;  /* 0x0000000622127c24 */ /* 0x000fe2000f8e02ff */
[----:B------:R-:W-:Y:S01]  /*24e0*/  SHF.R.S32.HI R23, RZ, 0x1f, R22 ;  /* 0x0000001fff177819 */ /* 0x000fe20000011416 */
[----:B------:R-:W-:Y:S01]  /*24f0*/  USEL UR8, URZ, 0x1, !UP0 ;  /* 0x000000013f087887 */ /* 0x000fe2000c000000 */
[----:B------:R-:W-:Y:S01]  /*2500*/  LOP3.LUT R31, R20, 0x40, R11, 0xe2, !PT ;  /* 0x00000040141f7812 */ /* 0x000fe200078ee20b */
[----:B------:R-:W-:Y:S01]  /*2510*/  IMAD R26, R10, -0x40, R13 ;  /* 0xffffffc00a1a7824 */ /* 0x000fe200078e020d */
[----:B-1----:R-:W-:Y:S01]  /*2520*/  ISETP.GE.AND P0, PT, R37, R24, PT ;  /* 0x000000182500720c */ /* 0x002fe20003f06270 */
[C---:B------:R-:W-:Y:S01]  /*2530*/  IMAD R41, R35.reuse, UR7, R18 ;  /* 0x0000000723297c24 */ /* 0x040fe2000f8e0212 */
[----:B------:R-:W-:Y:S01]  /*2540*/  LOP3.LUT R13, R0, 0x3, RZ, 0xc0, !PT ;  /* 0x00000003000d7812 */ /* 0x000fe200078ec0ff */
[----:B------:R-:W-:Y:S01]  /*2550*/  IMAD.WIDE.U32 R10, R35, UR6, R22 ;  /* 0x00000006230a7c25 */ /* 0x000fe2000f8e0016 */
[----:B------:R-:W-:-:S02]  /*2560*/  @UP1 UIMAD.WIDE.U32 UR6, UR5, 0x4ec4ec4f, URZ ;  /* 0x4ec4ec4f050618a5 */ /* 0x000fc4000f8e003f */
[----:B------:R-:W-:Y:S01]  /*2570*/  ULOP3.LUT UR4, UR4, UR8, URZ, 0x3c, !UPT ;  /* 0x0000000804047292 */ /* 0x000fe2000f8e3c3f */
[----:B------:R-:W-:Y:S01]  /*2580*/  IMAD.WIDE R18, R14, 0x200, RZ ;  /* 0x000002000e127825 */ /* 0x000fe200078e02ff */
[----:B------:R-:W-:-:S03]  /*2590*/  @UP1 USHF.R.U32.HI UR6, URZ, 0x2, UR7 ;  /* 0x000000023f061899 */ /* 0x000fc60008011607 */
[----:B------:R-:W-:Y:S01]  /*25a0*/  ULDC UR7, c[0x0][0x284] ;  /* 0x0000a10000077ab9 */ /* 0x000fe20000000800 */
[----:B------:R-:W-:Y:S01]  /*25b0*/  IMAD R24, R13, -0x2, R24 ;  /* 0xfffffffe0d187824 */ /* 0x000fe200078e0218 */
[C---:B------:R-:W-:Y:S01]  /*25c0*/  ISETP.GE.OR P0, PT, R39.reuse, UR7, P0 ;  /* 0x0000000727007c0c */ /* 0x040fe20008706670 */
[----:B------:R-:W-:Y:S01]  /*25d0*/  @UP1 ULOP3.LUT UR4, UR4, 0x1, UR6, 0x78, !UPT ;  /* 0x0000000104041892 */ /* 0x000fe2000f8e7806 */
[----:B------:R-:W-:Y:S01]  /*25e0*/  IADD3 R26, -R39, UR7, R26 ;  /* 0x00000007271a7c10 */ /* 0x000fe2000fffe11a */
[----:B------:R-:W-:Y:S01]  /*25f0*/  IMAD.IADD R13, R11, 0x1, R41 ;  /* 0x000000010b0d7824 */ /* 0x000fe200078e0229 */
[----:B------:R-:W-:Y:S01]  /*2600*/  LOP3.LUT R31, R18, R31, R12, 0xfe, !PT ;  /* 0x0000001f121f7212 */ /* 0x000fe200078efe0c */
[----:B------:R-:W-:Y:S02]  /*2610*/  IMAD.IADD R24, R24, 0x1, -R37 ;  /* 0x0000000118187824 */ /* 0x000fe400078e0a25 */
[----:B------:R-:W-:Y:S02]  /*2620*/  IMAD.MOV.U32 R14, RZ, RZ, -0x1 ;  /* 0xffffffffff0e7424 */ /* 0x000fe400078e00ff */
[----:B------:R-:W-:-:S04]  /*2630*/  IMAD.MOV.U32 R12, RZ, RZ, R10 ;  /* 0x000000ffff0c7224 */ /* 0x000fc800078e000a */
[----:B------:R-:W-:Y:S05]  /*2640*/  @P0 BRA `(.L_x_38) ;  /* 0x0000002000040947 */ /* 0x000fea0003800000 */
[----:B------:R-:W0:Y:S01]  /*2650*/  LDC.64 R10, c[0x0][0x5c8] ;  /* 0x00017200ff0a7b82 */ /* 0x000e220000000a00 */
[----:B---3-5:R-:W-:Y:S01]  /*2660*/  FSETP.NEU.AND P0, PT, R5, RZ, PT ;  /* 0x000000ff0500720b */ /* 0x028fe20003f0d000 */
[----:B------:R-:W-:Y:S01]  /*2670*/  BSSY B0, `(.L_x_38) ;  /* 0x00001fe000007945 */ /* 0x000fe20003800000 */
[-C--:B0-----:R-:W-:Y:S02]  /*2680*/  IMAD R20, R19, R10.reuse, RZ ;  /* 0x0000000a13147224 */ /* 0x081fe400078e02ff */
[----:B------:R-:W-:-:S04]  /*2690*/  IMAD.WIDE.U32 R12, R31, R10, R12 ;  /* 0x0000000a1f0c7225 */ /* 0x000fc800078e000c */
[----:B------:R-:W-:-:S04]  /*26a0*/  IMAD R37, R31, R11, R20 ;  /* 0x0000000b1f257224 */ /* 0x000fc800078e0214 */
[----:B------:R-:W-:Y:S01]  /*26b0*/  IMAD.IADD R20, R13, 0x1, R37 ;  /* 0x000000010d147824 */ /* 0x000fe200078e0225 */
[----:B------:R-:W-:Y:S06]  /*26c0*/  @!P0 BRA `(.L_x_39) ;  /* 0x0000001400108947 */ /* 0x000fec0003800000 */
[----:B------:R-:W-:Y:S01]  /*26d0*/  ULDC.64 UR6, c[0x0][0x5b8] ;  /* 0x00016e0000067ab9 */ /* 0x000fe20000000a00 */
[----:B------:R-:W-:Y:S01]  /*26e0*/  ISETP.GE.AND P1, PT, R24, 0x1, PT ;  /* 0x000000011800780c */ /* 0x000fe20003f26270 */
[----:B------:R-:W-:Y:S01]  /*26f0*/  IMAD R18, R34, UR6, RZ ;  /* 0x0000000622127c24 */ /* 0x000fe2000f8e02ff */
[----:B------:R-:W-:Y:S01]  /*2700*/  ULDC.64 UR12, c[0x0][0x5a8] ;  /* 0x00016a00000c7ab9 */ /* 0x000fe20000000a00 */
[----:B------:R-:W-:Y:S01]  /*2710*/  IMAD.WIDE.U32 R22, R35, UR6, R22 ;  /* 0x0000000623167c25 */ /* 0x000fe2000f8e0016 */
[----:B------:R-:W-:-:S03]  /*2720*/  ISETP.LT.OR P5, PT, R26, 0x1, !P1 ;  /* 0x000000011a00780c */ /* 0x000fc60004fa1670 */
[----:B------:R-:W-:Y:S01]  /*2730*/  IMAD R35, R35, UR7, R18 ;  /* 0x0000000723237c24 */ /* 0x000fe2000f8e0212 */
[----:B------:R-:W-:Y:S02]  /*2740*/  ULDC.64 UR6, c[0x0][0x5b0] ;  /* 0x00016c0000067ab9 */ /* 0x000fe40000000a00 */
[----:B------:R-:W-:Y:S02]  /*2750*/  IMAD R18, R19, UR6, RZ ;  /* 0x0000000613127c24 */ /* 0x000fe4000f8e02ff */
[----:B------:R-:W-:Y:S02]  /*2760*/  IMAD.IADD R23, R23, 0x1, R35 ;  /* 0x0000000117177824 */ /* 0x000fe400078e0223 */
[C-C-:B------:R-:W-:Y:S01]  /*2770*/  IMAD R37, R31.reuse, UR7, R18.reuse ;  /* 0x000000071f257c24 */ /* 0x140fe2000f8e0212 */
[----:B------:R-:W-:Y:S01]  /*2780*/  PRMT R18, RZ, 0x7610, R18 ;  /* 0x00007610ff127816 */ /* 0x000fe20000000012 */
[----:B------:R-:W-:-:S03]  /*2790*/  IMAD.WIDE.U32 R34, R31, UR6, R22 ;  /* 0x000000061f227c25 */ /* 0x000fc6000f8e0016 */
[----:B------:R-:W-:-:S04]  /*27a0*/  IADD3 R38, P0, R34, UR12, RZ ;  /* 0x0000000c22267c10 */ /* 0x000fc8000ff1e0ff */
[----:B------:R-:W-:Y:S02]  /*27b0*/  IADD3.X R39, R35, UR13, R37, P0, !PT ;  /* 0x0000000d23277c10 */ /* 0x000fe400087fe425 */
[----:B------:R-:W0:Y:S03]  /*27c0*/  @!P5 LDC.64 R34, c[0x0][0x5c0] ;  /* 0x00017000ff22db82 */ /* 0x000e260000000a00 */
[----:B------:R-:W3:Y:S01]  /*27d0*/  @!P5 LDG.E.U8 R18, desc[UR14][R38.64] ;  /* 0x0000000e2612d981 */ /* 0x000ee2000c1e1100 */
[----:B------:R-:W-:-:S04]  /*27e0*/  ISETP.GE.AND P0, PT, R24, 0x2, PT ;  /* 0x000000021800780c */ /* 0x000fc80003f06270 */
[----:B------:R-:W-:-:S13]  /*27f0*/  ISETP.LT.OR P2, PT, R26, 0x1, !P0 ;  /* 0x000000011a00780c */ /* 0x000fda0004741670 */
[----:B------:R-:W1:Y:S01]  /*2800*/  @!P2 LDC.64 R46, c[0x0][0x5c0] ;  /* 0x00017000ff2eab82 */ /* 0x000e620000000a00 */
[----:B0-----:R-:W-:-:S05]  /*2810*/  @!P5 IADD3 R34, P4, R12, R34, RZ ;  /* 0x000000220c22d210 */ /* 0x001fca0007f9e0ff */
[----:B------:R-:W-:Y:S01]  /*2820*/  @!P5 IMAD.X R35, R20, 0x1, R35, P4 ;  /* 0x000000011423d824 */ /* 0x000fe200020e0623 */
[----:B---3--:R-:W-:-:S04]  /*2830*/  LOP3.LUT R18, R18, 0xff, RZ, 0xc0, !PT ;  /* 0x000000ff12127812 */ /* 0x008fc800078ec0ff */
[----:B------:R-:W-:-:S05]  /*2840*/  F2FP.F16.E4M3.UNPACK_B R18, R18 ;  /* 0x00000012ff12723e */ /* 0x000fca00020006ff */
[----:B------:R-:W-:-:S05]  /*2850*/  HADD2.F32 R18, -RZ, R18.H0_H0 ;  /* 0x20000012ff127230 */ /* 0x000fca0000004100 */
[----:B------:R-:W-:-:S04]  /*2860*/  FMUL R18, R18, R5 ;  /* 0x0000000512127220 */ /* 0x000fc80000400000 */
[----:B--2---:R-:W-:-:S05]  /*2870*/  FFMA R18, R57, R4, R18 ;  /* 0x0000000439127223 */ /* 0x004fca0000000012 */
[----:B------:R-:W-:Y:S02]  /*2880*/  F2FP.SATFINITE.E4M3.F32.PACK_AB_MERGE_C R45, RZ, R18, RZ ;  /* 0x00000012ff2d723e */ /* 0x000fe400048070ff */
[----:B------:R-:W-:-:S03]  /*2890*/  PRMT R18, RZ, 0x7610, R18 ;  /* 0x00007610ff127816 */ /* 0x000fc60000000012 */
[----:B------:R0:W-:Y:S04]  /*28a0*/  @!P5 STG.E.U8 desc[UR14][R34.64], R45 ;  /* 0x0000002d2200d986 */ /* 0x0001e8000c10110e */
[----:B------:R1:W2:Y:S01]  /*28b0*/  @!P2 LDG.E.U8 R18, desc[UR14][R38.64+0x1] ;  /* 0x0000010e2612a981 */ /* 0x0002a2000c1e1100 */
[----:B------:R-:W-:Y:S02]  /*28c0*/  IADD3 R43, P4, R31, 0x8, RZ ;  /* 0x000000081f2b7810 */ /* 0x000fe40007f9e0ff */
[----:B------:R-:W-:-:S03]  /*28d0*/  ISETP.LT.OR P1, PT, R26, 0x9, !P1 ;  /* 0x000000091a00780c */ /* 0x000fc60004f21670 */
[----:B------:R-:W-:Y:S01]  /*28e0*/  IMAD.X R36, RZ, RZ, R19, P4 ;  /* 0x000000ffff247224 */ /* 0x000fe200020e0613 */
[----:B-1----:R-:W-:-:S05]  /*28f0*/  @!P2 IADD3 R38, P5, R12, R46, RZ ;  /* 0x0000002e0c26a210 */ /* 0x002fca0007fbe0ff */
[----:B------:R-:W-:-:S04]  /*2900*/  @!P2 IMAD.X R39, R20, 0x1, R47, P5 ;  /* 0x000000011427a824 */ /* 0x000fc800028e062f */
[----:B0-----:R-:W0:Y:S01]  /*2910*/  @!P1 LDC.64 R34, c[0x0][0x5c0] ;  /* 0x00017000ff229b82 */ /* 0x001e220000000a00 */
[----:B--2---:R-:W-:-:S04]  /*2920*/  LOP3.LUT R18, R18, 0xff, RZ, 0xc0, !PT ;  /* 0x000000ff12127812 */ /* 0x004fc800078ec0ff */
[----:B------:R-:W-:-:S05]  /*2930*/  F2FP.F16.E4M3.UNPACK_B R18, R18 ;  /* 0x00000012ff12723e */ /* 0x000fca00020006ff */
[----:B------:R-:W-:-:S05]  /*2940*/  HADD2.F32 R18, -RZ, R18.H0_H0 ;  /* 0x20000012ff127230 */ /* 0x000fca0000004100 */
[----:B------:R-:W-:Y:S01]  /*2950*/  FMUL R41, R18, R5 ;  /* 0x0000000512297220 */ /* 0x000fe20000400000 */
[----:B------:R-:W-:Y:S02]  /*2960*/  IMAD R18, R36, UR6, RZ ;  /* 0x0000000624127c24 */ /* 0x000fe4000f8e02ff */
[----:B------:R-:W-:-:S04]  /*2970*/  IMAD.WIDE.U32 R36, R43, UR6, R22 ;  /* 0x000000062b247c25 */ /* 0x000fc8000f8e0016 */
[----:B------:R-:W-:Y:S01]  /*2980*/  FFMA R41, R54, R4, R41 ;  /* 0x0000000436297223 */ /* 0x000fe20000000029 */
[----:B------:R-:W-:Y:S01]  /*2990*/  IMAD R43, R43, UR7, R18 ;  /* 0x000000072b2b7c24 */ /* 0x000fe2000f8e0212 */
[----:B------:R-:W-:-:S03]  /*29a0*/  IADD3 R36, P4, R36, UR12, RZ ;  /* 0x0000000c24247c10 */ /* 0x000fc6000ff9e0ff */
[----:B------:R-:W-:Y:S02]  /*29b0*/  F2FP.SATFINITE.E4M3.F32.PACK_AB_MERGE_C R41, RZ, R41, RZ ;  /* 0x00000029ff29723e */ /* 0x000fe400048070ff */
[----:B------:R-:W-:Y:S02]  /*29c0*/  PRMT R18, RZ, 0x7610, R18 ;  /* 0x00007610ff127816 */ /* 0x000fe40000000012 */
[----:B------:R-:W-:Y:S01]  /*29d0*/  IADD3.X R37, R37, UR13, R43, P4, !PT ;  /* 0x0000000d25257c10 */ /* 0x000fe2000a7fe42b */
[----:B------:R1:W-:Y:S04]  /*29e0*/  @!P2 STG.E.U8 desc[UR14][R38.64+0x1], R41 ;  /* 0x000001292600a986 */ /* 0x0003e8000c10110e */
[----:B------:R-:W2:Y:S01]  /*29f0*/  @!P1 LDG.E.U8 R18, desc[UR14][R36.64] ;  /* 0x0000000e24129981 */ /* 0x000ea2000c1e1100 */
[----:B------:R-:W-:-:S02]  /*2a00*/  ISETP.LT.OR P0, PT, R26, 0x9, !P0 ;  /* 0x000000091a00780c */ /* 0x000fc40004701670 */
[----:B0-----:R-:W-:-:S04]  /*2a10*/  @!P1 IADD3 R34, P2, P4, R12, UR10, R34 ;  /* 0x0000000a0c229c10 */ /* 0x001fc8000fc5e022 */
[----:B------:R-:W-:-:S07]  /*2a20*/  @!P1 IADD3.X R35, R20, UR9, R35, P2, P4 ;  /* 0x0000000914239c10 */ /* 0x000fce00097e8423 */
[----:B------:R-:W0:Y:S01]  /*2a30*/  @!P0 LDC.64 R44, c[0x0][0x5c0] ;  /* 0x00017000ff2c8b82 */ /* 0x000e220000000a00 */
[----:B--2---:R-:W-:-:S04]  /*2a40*/  LOP3.LUT R18, R18, 0xff, RZ, 0xc0, !PT ;  /* 0x000000ff12127812 */ /* 0x004fc800078ec0ff */
[----:B------:R-:W-:-:S05]  /*2a50*/  F2FP.F16.E4M3.UNPACK_B R18, R18 ;  /* 0x00000012ff12723e */ /* 0x000fca00020006ff */
[----:B------:R-:W-:-:S05]  /*2a60*/  HADD2.F32 R18, -RZ, R18.H0_H0 ;  /* 0x20000012ff127230 */ /* 0x000fca0000004100 */
[----:B------:R-:W-:-:S04]  /*2a70*/  FMUL R18, R18, R5 ;  /* 0x0000000512127220 */ /* 0x000fc80000400000 */
[----:B------:R-:W-:-:S05]  /*2a80*/  FFMA R18, R55, R4, R18 ;  /* 0x0000000437127223 */ /* 0x000fca0000000012 */
[----:B------:R-:W-:Y:S02]  /*2a90*/  F2FP.SATFINITE.E4M3.F32.PACK_AB_MERGE_C R43, RZ, R18, RZ ;  /* 0x00000012ff2b723e */ /* 0x000fe400048070ff */
[----:B------:R-:W-:-:S03]  /*2aa0*/  PRMT R18, RZ, 0x7610, R18 ;  /* 0x00007610ff127816 */ /* 0x000fc60000000012 */
[----:B------:R2:W-:Y:S04]  /*2ab0*/  @!P1 STG.E.U8 desc[UR14][R34.64], R43 ;  /* 0x0000002b22009986 */ /* 0x0005e8000c10110e */
[----:B------:R3:W4:Y:S01]  /*2ac0*/  @!P0 LDG.E.U8 R18, desc[UR14][R36.64+0x1] ;  /* 0x0000010e24128981 */ /* 0x000722000c1e1100 */
[----:B-1----:R-:W-:-:S05]  /*2ad0*/  IADD3 R41, P1, R31, 0x80, RZ ;  /* 0x000000801f297810 */ /* 0x002fca0007f3e0ff */
[----:B------:R-:W-:Y:S01]  /*2ae0*/  IMAD.X R38, RZ, RZ, R19, P1 ;  /* 0x000000ffff267224 */ /* 0x000fe200008e0613 */
[----:B------:R-:W-:Y:S01]  /*2af0*/  ISETP.GE.AND P1, PT, R26, 0x81, PT ;  /* 0x000000811a00780c */ /* 0x000fe20003f26270 */
[----:B--2---:R-:W-:-:S03]  /*2b00*/  IMAD.WIDE.U32 R34, R41, UR6, R22 ;  /* 0x0000000629227c25 */ /* 0x004fc6000f8e0016 */
[----:B------:R-:W-:Y:S02]  /*2b10*/  ISETP.LT.OR P2, PT, R24, 0x1, !P1 ;  /* 0x000000011800780c */ /* 0x000fe40004f41670 */
[----:B---3--:R-:W-:Y:S02]  /*2b20*/  IADD3 R36, P4, R34, UR12, RZ ;  /* 0x0000000c22247c10 */ /* 0x008fe4000ff9e0ff */
[----:B----4-:R-:W-:-:S04]  /*2b30*/  LOP3.LUT R18, R18, 0xff, RZ, 0xc0, !PT ;  /* 0x000000ff12127812 */ /* 0x010fc800078ec0ff */
[----:B------:R-:W-:-:S05]  /*2b40*/  F2FP.F16.E4M3.UNPACK_B R18, R18 ;  /* 0x00000012ff12723e */ /* 0x000fca00020006ff */
[----:B------:R-:W-:-:S05]  /*2b50*/  HADD2.F32 R18, -RZ, R18.H0_H0 ;  /* 0x20000012ff127230 */ /* 0x000fca0000004100 */
[----:B------:R-:W-:Y:S01]  /*2b60*/  FMUL R39, R18, R5 ;  /* 0x0000000512277220 */ /* 0x000fe20000400000 */
[----:B------:R-:W-:Y:S01]  /*2b70*/  IMAD R18, R38, UR6, RZ ;  /* 0x0000000626127c24 */ /* 0x000fe2000f8e02ff */
[----:B0-----:R-:W-:Y:S02]  /*2b80*/  @!P0 IADD3 R38, P5, P6, R12, UR10, R44 ;  /* 0x0000000a0c268c10 */ /* 0x001fe4000febe02c */
[----:B------:R-:W-:Y:S01]  /*2b90*/  FFMA R32, R32, R4, R39 ;  /* 0x0000000420207223 */ /* 0x000fe20000000027 */
[--C-:B------:R-:W-:Y:S01]  /*2ba0*/  IMAD R41, R41, UR7, R18.reuse ;  /* 0x0000000729297c24 */ /* 0x100fe2000f8e0212 */
[----:B------:R-:W-:Y:S02]  /*2bb0*/  @!P0 IADD3.X R39, R20, UR9, R45, P5, P6 ;  /* 0x0000000914278c10 */ /* 0x000fe4000afec42d */
[----:B------:R-:W-:Y:S01]  /*2bc0*/  PRMT R18, RZ, 0x7610, R18 ;  /* 0x00007610ff127816 */ /* 0x000fe20000000012 */
[----:B------:R-:W0:Y:S01]  /*2bd0*/  @!P2 LDC.64 R44, c[0x0][0x5c0] ;  /* 0x00017000ff2cab82 */ /* 0x000e220000000a00 */
[----:B------:R-:W-:-:S02]  /*2be0*/  F2FP.SATFINITE.E4M3.F32.PACK_AB_MERGE_C R43, RZ, R32, RZ ;  /* 0x00000020ff2b723e */ /* 0x000fc400048070ff */
[----:B------:R-:W-:-:S03]  /*2bf0*/  IADD3.X R37, R35, UR13, R41, P4, !PT ;  /* 0x0000000d23257c10 */ /* 0x000fc6000a7fe429 */
[----:B------:R1:W-:Y:S04]  /*2c00*/  @!P0 STG.E.U8 desc[UR14][R38.64+0x1], R43 ;  /* 0x0000012b26008986 */ /* 0x0003e8000c10110e */
[----:B------:R-:W2:Y:S01]  /*2c10*/  @!P2 LDG.E.U8 R18, desc[UR14][R36.64] ;  /* 0x0000000e2412a981 */ /* 0x000ea2000c1e1100 */
[----:B------:R-:W-:Y:S01]  /*2c20*/  IMAD.WIDE.U32 R34, R10, 0x80, RZ ;  /* 0x000000800a227825 */ /* 0x000fe200078e00ff */
[----:B------:R-:W-:-:S03]  /*2c30*/  ISETP.LT.OR P0, PT, R24, 0x2, !P1 ;  /* 0x000000021800780c */ /* 0x000fc60004f01670 */
[----:B------:R-:W-:-:S04]  /*2c40*/  IMAD.SHL.U32 R41, R11, 0x80, RZ ;  /* 0x000000800b297824 */ /* 0x000fc800078e00ff */
[----:B------:R-:W-:Y:S01]  /*2c50*/  IMAD.IADD R32, R35, 0x1, R41 ;  /* 0x0000000123207824 */ /* 0x000fe200078e0229 */
[----:B0-----:R-:W-:-:S05]  /*2c60*/  @!P2 IADD3 R34, P1, P4, R12, R44, R34 ;  /* 0x0000002c0c22a210 */ /* 0x001fca0007c3e022 */
[----:B------:R-:W0:Y:S01]  /*2c70*/  @!P0 LDC.64 R46, c[0x0][0x5c0] ;  /* 0x00017000ff2e8b82 */ /* 0x000e220000000a00 */
[----:B------:R-:W-:Y:S02]  /*2c80*/  @!P2 IADD3.X R35, R20, R45, R32, P1, P4 ;  /* 0x0000002d1423a210 */ /* 0x000fe40000fe8420 */
        /* <DEDUP_REMOVED lines=8> */
[----:B------:R2:W3:Y:S01]  /*2d10*/  @!P0 LDG.E.U8 R18, desc[UR14][R36.64+0x1] ;  /* 0x0000010e24128981 */ /* 0x0004e2000c1e1100 */
[----:B------:R-:W-:Y:S02]  /*2d20*/  IADD3 R41, P1, R31, 0x88, RZ ;  /* 0x000000881f297810 */ /* 0x000fe40007f3e0ff */
[----:B-1----:R-:W-:-:S04]  /*2d30*/  @!P0 LEA R43, P4, R10, R12, 0x7 ;  /* 0x0000000c0a2b8211 */ /* 0x002fc800078838ff */
[----:B0-----:R-:W-:Y:S01]  /*2d40*/  @!P0 IADD3 R34, P5, R43, R46, RZ ;  /* 0x0000002e2b228210 */ /* 0x001fe20007fbe0ff */
[----:B--2---:R-:W-:Y:S01]  /*2d50*/  IMAD.WIDE.U32 R36, R41, UR6, R22 ;  /* 0x0000000629247c25 */ /* 0x004fe2000f8e0016 */
[----:B---3--:R-:W-:-:S04]  /*2d60*/  LOP3.LUT R18, R18, 0xff, RZ, 0xc0, !PT ;  /* 0x000000ff12127812 */ /* 0x008fc800078ec0ff */
[----:B------:R-:W-:-:S05]  /*2d70*/  F2FP.F16.E4M3.UNPACK_B R18, R18 ;  /* 0x00000012ff12723e */ /* 0x000fca00020006ff */
[----:B------:R-:W-:-:S05]  /*2d80*/  HADD2.F32 R18, -RZ, R18.H0_H0 ;  /* 0x20000012ff127230 */ /* 0x000fca0000004100 */
[----:B------:R-:W-:Y:S01]  /*2d90*/  FMUL R39, R18, R5 ;  /* 0x0000000512277220 */ /* 0x000fe20000400000 */
[----:B------:R-:W-:Y:S01]  /*2da0*/  IMAD.X R18, RZ, RZ, R19, P1 ;  /* 0x000000ffff127224 */ /* 0x000fe200008e0613 */
[----:B------:R-:W-:Y:S02]  /*2db0*/  ISETP.GE.AND P1, PT, R26, 0x89, PT ;  /* 0x000000891a00780c */ /* 0x000fe40003f26270 */
[----:B------:R-:W-:Y:S01]  /*2dc0*/  FFMA R39, R30, R4, R39 ;  /* 0x000000041e277223 */ /* 0x000fe20000000027 */
[----:B------:R-:W-:Y:S01]  /*2dd0*/  IMAD R30, R18, UR6, RZ ;  /* 0x00000006121e7c24 */ /* 0x000fe2000f8e02ff */
[----:B------:R-:W-:Y:S02]  /*2de0*/  ISETP.LT.OR P2, PT, R24, 0x1, !P1 ;  /* 0x000000011800780c */ /* 0x000fe40004f41670 */
[----:B------:R-:W-:Y:S01]  /*2df0*/  @!P0 LEA.HI.X R18, R10, R20, R11, 0x7, P4 ;  /* 0x000000140a128211 */ /* 0x000fe200020f3c0b */
[----:B------:R-:W-:Y:S01]  /*2e00*/  IMAD R41, R41, UR7, R30 ;  /* 0x0000000729297c24 */ /* 0x000fe2000f8e021e */
[----:B------:R-:W-:-:S02]  /*2e10*/  IADD3 R36, P4, R36, UR12, RZ ;  /* 0x0000000c24247c10 */ /* 0x000fc4000ff9e0ff */
[----:B------:R-:W-:Y:S01]  /*2e20*/  F2FP.SATFINITE.E4M3.F32.PACK_AB_MERGE_C R43, RZ, R39, RZ ;  /* 0x00000027ff2b723e */ /* 0x000fe200048070ff */
[----:B------:R-:W-:Y:S01]  /*2e30*/  @!P0 IMAD.X R35, R18, 0x1, R47, P5 ;  /* 0x0000000112238824 */ /* 0x000fe200028e062f */
[----:B------:R-:W-:Y:S02]  /*2e40*/  PRMT R18, RZ, 0x7610, R18 ;  /* 0x00007610ff127816 */ /* 0x000fe40000000012 */
[----:B------:R-:W-:Y:S02]  /*2e50*/  IADD3.X R37, R37, UR13, R41, P4, !PT ;  /* 0x0000000d25257c10 */ /* 0x000fe4000a7fe429 */
[----:B------:R0:W-:Y:S01]  /*2e60*/  @!P0 STG.E.U8 desc[UR14][R34.64+0x1], R43 ;  /* 0x0000012b22008986 */ /* 0x0001e2000c10110e */
[----:B------:R-:W1:Y:S03]  /*2e70*/  @!P2 LDC.64 R40, c[0x0][0x5c0] ;  /* 0x00017000ff28ab82 */ /* 0x000e660000000a00 */
[----:B------:R-:W2:Y:S01]  /*2e80*/  @!P2 LDG.E.U8 R18, desc[UR14][R36.64] ;  /* 0x0000000e2412a981 */ /* 0x000ea2000c1e1100 */
[----:B------:R-:W-:-:S02]  /*2e90*/  @!P2 IADD3 R39, P0, R12, UR10, RZ ;  /* 0x0000000a0c27ac10 */ /* 0x000fc4000ff1e0ff */
[----:B------:R-:W-:Y:S02]  /*2ea0*/  ISETP.LT.OR P1, PT, R24, 0x2, !P1 ;  /* 0x000000021800780c */ /* 0x000fe40004f21670 */
[----:B------:R-:W-:Y:S02]  /*2eb0*/  @!P2 LEA R39, P4, R10, R39, 0x7 ;  /* 0x000000270a27a211 */ /* 0x000fe400078838ff */
[----:B------:R-:W-:-:S04]  /*2ec0*/  @!P2 IADD3.X R30, R20, UR9, RZ, P0, !PT ;  /* 0x00000009141eac10 */ /* 0x000fc800087fe4ff */
[----:B------:R-:W-:-:S05]  /*2ed0*/  @!P2 LEA.HI.X R30, R10, R30, R11, 0x7, P4 ;  /* 0x0000001e0a1ea211 */ /* 0x000fca00020f3c0b */
[----:B------:R-:W3:Y:S01]  /*2ee0*/  @!P1 LDC.64 R44, c[0x0][0x5c0] ;  /* 0x00017000ff2c9b82 */ /* 0x000ee20000000a00 */
[----:B-1----:R-:W-:Y:S02]  /*2ef0*/  @!P2 IADD3 R32, P0, R39, R40, RZ ;  /* 0x000000282720a210 */ /* 0x002fe40007f1e0ff */
[----:B--2---:R-:W-:-:S04]  /*2f00*/  LOP3.LUT R18, R18, 0xff, RZ, 0xc0, !PT ;  /* 0x000000ff12127812 */ /* 0x004fc800078ec0ff */
[----:B------:R-:W-:-:S05]  /*2f10*/  F2FP.F16.E4M3.UNPACK_B R18, R18 ;  /* 0x00000012ff12723e */ /* 0x000fca00020006ff */
[----:B------:R-:W-:-:S05]  /*2f20*/  HADD2.F32 R18, -RZ, R18.H0_H0 ;  /* 0x20000012ff127230 */ /* 0x000fca0000004100 */
[----:B------:R-:W-:-:S04]  /*2f30*/  FMUL R18, R18, R5 ;  /* 0x0000000512127220 */ /* 0x000fc80000400000 */
[----:B------:R-:W-:Y:S01]  /*2f40*/  FFMA R18, R33, R4, R18 ;  /* 0x0000000421127223 */ /* 0x000fe20000000012 */
[----:B------:R-:W-:-:S04]  /*2f50*/  @!P2 IMAD.X R33, R30, 0x1, R41, P0 ;  /* 0x000000011e21a824 */ /* 0x000fc800000e0629 */
[----:B------:R-:W-:Y:S02]  /*2f60*/  F2FP.SATFINITE.E4M3.F32.PACK_AB_MERGE_C R41, RZ, R18, RZ ;  /* 0x00000012ff29723e */ /* 0x000fe400048070ff */
[----:B------:R-:W-:-:S03]  /*2f70*/  PRMT R18, RZ, 0x7610, R18 ;  /* 0x00007610ff127816 */ /* 0x000fc60000000012 */
[----:B------:R1:W-:Y:S04]  /*2f80*/  @!P2 STG.E.U8 desc[UR14][R32.64], R41 ;  /* 0x000000292000a986 */ /* 0x0003e8000c10110e */
[----:B------:R3:W2:Y:S01]  /*2f90*/  @!P1 LDG.E.U8 R18, desc[UR14][R36.64+0x1] ;  /* 0x0000010e24129981 */ /* 0x0006a2000c1e1100 */
[----:B------:R-:W-:Y:S02]  /*2fa0*/  IADD3 R39, P0, R31, 0x100, RZ ;  /* 0x000001001f277810 */ /* 0x000fe40007f1e0ff */
[----:B0-----:R-:W-:-:S04]  /*2fb0*/  @!P1 IADD3 R43, P2, R12, UR10, RZ ;  /* 0x0000000a0c2b9c10 */ /* 0x001fc8000ff5e0ff */
[----:B------:R-:W-:Y:S01]  /*2fc0*/  @!P1 LEA R43, P4, R10, R43, 0x7 ;  /* 0x0000002b0a2b9211 */ /* 0x000fe200078838ff */
[----:B-1----:R-:W-:-:S03]  /*2fd0*/  IMAD.WIDE.U32 R32, R39, UR6, R22 ;  /* 0x0000000627207c25 */ /* 0x002fc6000f8e0016 */
[----:B---3--:R-:W-:Y:S02]  /*2fe0*/  @!P1 IADD3 R36, P5, R43, R44, RZ ;  /* 0x0000002c2b249210 */ /* 0x008fe40007fbe0ff */
[----:B--2---:R-:W-:-:S04]  /*2ff0*/  LOP3.LUT R18, R18, 0xff, RZ, 0xc0, !PT ;  /* 0x000000ff12127812 */ /* 0x004fc800078ec0ff */
[----:B------:R-:W-:-:S05]  /*3000*/  F2FP.F16.E4M3.UNPACK_B R18, R18 ;  /* 0x00000012ff12723e */ /* 0x000fca00020006ff */
[----:B------:R-:W-:-:S05]  /*3010*/  HADD2.F32 R18, -RZ, R18.H0_H0 ;  /* 0x20000012ff127230 */ /* 0x000fca0000004100 */
[----:B------:R-:W-:Y:S01]  /*3020*/  FMUL R35, R18, R5 ;  /* 0x0000000512237220 */ /* 0x000fe20000400000 */
[----:B------:R-:W-:Y:S01]  /*3030*/  IMAD.X R18, RZ, RZ, R19, P0 ;  /* 0x000000ffff127224 */ /* 0x000fe200000e0613 */
[----:B------:R-:W-:Y:S02]  /*3040*/  ISETP.GE.AND P0, PT, R26, 0x101, PT ;  /* 0x000001011a00780c */ /* 0x000fe40003f06270 */
[----:B------:R-:W-:Y:S01]  /*3050*/  FFMA R35, R28, R4, R35 ;  /* 0x000000041c237223 */ /* 0x000fe20000000023 */
[----:B------:R-:W-:Y:S01]  /*3060*/  @!P1 IADD3.X R28, R20, UR9, RZ, P2, !PT ;  /* 0x00000009141c9c10 */ /* 0x000fe200097fe4ff */
        /* <DEDUP_REMOVED lines=12> */
[----:B------:R-:W-:Y:S01]  /*3130*/  IMAD.WIDE.U32 R32, R10, 0x100, RZ ;  /* 0x000001000a207825 */ /* 0x000fe200078e00ff */
[----:B------:R-:W-:-:S03]  /*3140*/  ISETP.LT.OR P0, PT, R24, 0x2, !P0 ;  /* 0x000000021800780c */ /* 0x000fc60004701670 */
[----:B------:R-:W-:-:S04]  /*3150*/  IMAD.SHL.U32 R39, R11, 0x100, RZ ;  /* 0x000001000b277824 */ /* 0x000fc800078e00ff */
[----:B------:R-:W-:-:S06]  /*3160*/  IMAD.IADD R28, R33, 0x1, R39 ;  /* 0x00000001211c7824 */ /* 0x000fcc00078e0227 */
[----:B------:R-:W3:Y:S01]  /*3170*/  @!P0 LDC.64 R38, c[0x0][0x5c0] ;  /* 0x00017000ff268b82 */ /* 0x000ee20000000a00 */
[----:B-1----:R-:W-:-:S04]  /*3180*/  @!P2 IADD3 R32, P1, P4, R12, R42, R32 ;  /* 0x0000002a0c20a210 */ /* 0x002fc80007c3e020 */
[----:B------:R-:W-:Y:S02]  /*3190*/  @!P2 IADD3.X R33, R20, R43, R28, P1, P4 ;  /* 0x0000002b1421a210 */ /* 0x000fe40000fe841c */
[----:B--2---:R-:W-:-:S04]  /*31a0*/  LOP3.LUT R18, R18, 0xff, RZ, 0xc0, !PT ;  /* 0x000000ff12127812 */ /* 0x004fc800078ec0ff */
[----:B------:R-:W-:-:S05]  /*31b0*/  F2FP.F16.E4M3.UNPACK_B R18, R18 ;  /* 0x00000012ff12723e */ /* 0x000fca00020006ff */
[----:B------:R-:W-:-:S05]  /*31c0*/  HADD2.F32 R18, -RZ, R18.H0_H0 ;  /* 0x20000012ff127230 */ /* 0x000fca0000004100 */
[----:B------:R-:W-:-:S04]  /*31d0*/  FMUL R18, R18, R5 ;  /* 0x0000000512127220 */ /* 0x000fc80000400000 */
[----:B------:R-:W-:-:S05]  /*31e0*/  FFMA R18, R29, R4, R18 ;  /* 0x000000041d127223 */ /* 0x000fca0000000012 */
[----:B0-----:R-:W-:Y:S02]  /*31f0*/  F2FP.SATFINITE.E4M3.F32.PACK_AB_MERGE_C R37, RZ, R18, RZ ;  /* 0x00000012ff25723e */ /* 0x001fe400048070ff */
[----:B------:R-:W-:-:S03]  /*3200*/  PRMT R18, RZ, 0x7610, R18 ;  /* 0x00007610ff127816 */ /* 0x000fc60000000012 */
[----:B------:R0:W-:Y:S04]  /*3210*/  @!P2 STG.E.U8 desc[UR14][R32.64], R37 ;  /* 0x000000252000a986 */ /* 0x0001e8000c10110e */
[----:B------:R1:W2:Y:S01]  /*3220*/  @!P0 LDG.E.U8 R18, desc[UR14][R34.64+0x1] ;  /* 0x0000010e22128981 */ /* 0x0002a2000c1e1100 */
[----:B------:R-:W-:-:S05]  /*3230*/  IADD3 R29, P1, R31, 0x108, RZ ;  /* 0x000001081f1d7810 */ /* 0x000fca0007f3e0ff */
[----:B------:R-:W-:Y:S01]  /*3240*/  IMAD.X R28, RZ, RZ, R19, P1 ;  /* 0x000000ffff1c7224 */ /* 0x000fe200008e0613 */
[----:B------:R-:W-:Y:S01]  /*3250*/  ISETP.GE.AND P1, PT, R26, 0x109, PT ;  /* 0x000001091a00780c */ /* 0x000fe20003f26270 */
[----:B0-----:R-:W-:-:S03]  /*3260*/  IMAD.WIDE.U32 R32, R29, UR6, R22 ;  /* 0x000000061d207c25 */ /* 0x001fc6000f8e0016 */
[----:B------:R-:W-:Y:S01]  /*3270*/  ISETP.LT.OR P2, PT, R24, 0x1, !P1 ;  /* 0x000000011800780c */ /* 0x000fe20004f41670 */
[----:B-1----:R-:W-:Y:S01]  /*3280*/  IMAD R34, R28, UR6, RZ ;  /* 0x000000061c227c24 */ /* 0x002fe2000f8e02ff */
[----:B--2---:R-:W-:-:S04]  /*3290*/  LOP3.LUT R18, R18, 0xff, RZ, 0xc0, !PT ;  /* 0x000000ff12127812 */ /* 0x004fc800078ec0ff */
[----:B------:R-:W-:-:S05]  /*32a0*/  F2FP.F16.E4M3.UNPACK_B R18, R18 ;  /* 0x00000012ff12723e */ /* 0x000fca00020006ff */
[----:B------:R-:W-:-:S05]  /*32b0*/  HADD2.F32 R18, -RZ, R18.H0_H0 ;  /* 0x20000012ff127230 */ /* 0x000fca0000004100 */
[----:B------:R-:W-:-:S04]  /*32c0*/  FMUL R18, R18, R5 ;  /* 0x0000000512127220 */ /* 0x000fc80000400000 */
[----:B------:R-:W-:Y:S01]  /*32d0*/  FFMA R18, R27, R4, R18 ;  /* 0x000000041b127223 */ /* 0x000fe20000000012 */
[----:B------:R-:W-:-:S04]  /*32e0*/  @!P0 LEA R27, P4, R10, R12, 0x8 ;  /* 0x0000000c0a1b8211 */ /* 0x000fc800078840ff */
[----:B---3--:R-:W-:Y:S01]  /*32f0*/  @!P0 IADD3 R28, P5, R27, R38, RZ ;  /* 0x000000261b1c8210 */ /* 0x008fe20007fbe0ff */
[----:B------:R-:W-:Y:S01]  /*3300*/  IMAD R27, R29, UR7, R34 ;  /* 0x000000071d1b7c24 */ /* 0x000fe2000f8e0222 */
[----:B------:R-:W-:Y:S02]  /*3310*/  @!P0 LEA.HI.X R30, R10, R20, R11, 0x8, P4 ;  /* 0x000000140a1e8211 */ /* 0x000fe400020f440b */
[----:B------:R-:W-:Y:S02]  /*3320*/  IADD3 R34, P4, R32, UR12, RZ ;  /* 0x0000000c20227c10 */ /* 0x000fe4000ff9e0ff */
[----:B------:R-:W-:Y:S01]  /*3330*/  F2FP.SATFINITE.E4M3.F32.PACK_AB_MERGE_C R37, RZ, R18, RZ ;  /* 0x00000012ff25723e */ /* 0x000fe200048070ff */
[----:B------:R-:W-:Y:S01]  /*3340*/  @!P0 IMAD.X R29, R30, 0x1, R39, P5 ;  /* 0x000000011e1d8824 */ /* 0x000fe200028e0627 */
[----:B------:R-:W-:Y:S01]  /*3350*/  PRMT R18, RZ, 0x7610, R18 ;  /* 0x00007610ff127816 */ /* 0x000fe20000000012 */
[----:B------:R-:W0:Y:S01]  /*3360*/  @!P2 LDC.64 R38, c[0x0][0x5c0] ;  /* 0x00017000ff26ab82 */ /* 0x000e220000000a00 */
[----:B------:R-:W-:-:S02]  /*3370*/  IADD3.X R35, R33, UR13, R27, P4, !PT ;  /* 0x0000000d21237c10 */ /* 0x000fc4000a7fe41b */
[----:B------:R1:W-:Y:S04]  /*3380*/  @!P0 STG.E.U8 desc[UR14][R28.64+0x1], R37 ;  /* 0x000001251c008986 */ /* 0x0003e8000c10110e */
[----:B------:R-:W2:Y:S01]  /*3390*/  @!P2 LDG.E.U8 R18, desc[UR14][R34.64] ;  /* 0x0000000e2212a981 */ /* 0x000ea2000c1e1100 */
[----:B------:R-:W-:Y:S02]  /*33a0*/  @!P2 IADD3 R33, P4, R12, UR10, RZ ;  /* 0x0000000a0c21ac10 */ /* 0x000fe4000ff9e0ff */
[----:B------:R-:W-:Y:S02]  /*33b0*/  ISETP.LT.OR P1, PT, R24, 0x2, !P1 ;  /* 0x000000021800780c */ /* 0x000fe40004f21670 */
[----:B------:R-:W-:Y:S02]  /*33c0*/  @!P2 LEA R33, P0, R10, R33, 0x8 ;  /* 0x000000210a21a211 */ /* 0x000fe400078040ff */
[----:B------:R-:W-:-:S04]  /*33d0*/  @!P2 IADD3.X R27, R20, UR9, RZ, P4, !PT ;  /* 0x00000009141bac10 */ /* 0x000fc8000a7fe4ff */
[----:B-1----:R-:W-:Y:S02]  /*33e0*/  @!P2 LEA.HI.X R28, R10, R27, R11, 0x8, P0 ;  /* 0x0000001b0a1ca211 */ /* 0x002fe400000f440b */
[----:B0-----:R-:W-:-:S05]  /*33f0*/  @!P2 IADD3 R32, P4, R33, R38, RZ ;  /* 0x000000262120a210 */ /* 0x001fca0007f9e0ff */
[----:B------:R-:W-:Y:S02]  /*3400*/  @!P2 IMAD.X R33, R28, 0x1, R39, P4 ;  /* 0x000000011c21a824 */ /* 0x000fe400020e0627 */
        /* <DEDUP_REMOVED lines=9> */
[----:B------:R0:W2:Y:S01]  /*34a0*/  @!P1 LDG.E.U8 R18, desc[UR14][R34.64+0x1] ;  /* 0x0000010e22129981 */ /* 0x0000a2000c1e1100 */
[----:B------:R-:W-:Y:S02]  /*34b0*/  IADD3 R25, P0, R31, 0x180, RZ ;  /* 0x000001801f197810 */ /* 0x000fe40007f1e0ff */
[----:B------:R-:W-:-:S03]  /*34c0*/  @!P1 IADD3 R37, P2, R12, UR10, RZ ;  /* 0x0000000a0c259c10 */ /* 0x000fc6000ff5e0ff */
[----:B------:R-:W-:Y:S01]  /*34d0*/  IMAD.X R27, RZ, RZ, R19, P0 ;  /* 0x000000ffff1b7224 */ /* 0x000fe200000e0613 */
[----:B------:R-:W-:Y:S01]  /*34e0*/  ISETP.GE.AND P0, PT, R26, 0x181, PT ;  /* 0x000001811a00780c */ /* 0x000fe20003f06270 */
[----:B-1----:R-:W-:Y:S01]  /*34f0*/  IMAD.WIDE.U32 R28, R25, UR6, R22 ;  /* 0x00000006191c7c25 */ /* 0x002fe2000f8e0016 */
[----:B------:R-:W-:-:S03]  /*3500*/  @!P1 LEA R37, P4, R10, R37, 0x8 ;  /* 0x000000250a259211 */ /* 0x000fc600078840ff */
[----:B------:R-:W-:Y:S01]  /*3510*/  IMAD R30, R27, UR6, RZ ;  /* 0x000000061b1e7c24 */ /* 0x000fe2000f8e02ff */
[----:B0-----:R-:W-:-:S03]  /*3520*/  @!P1 IADD3 R34, P5, R37, R38, RZ ;  /* 0x0000002625229210 */ /* 0x001fc60007fbe0ff */
[----:B------:R-:W-:Y:S01]  /*3530*/  IMAD R25, R25, UR7, R30 ;  /* 0x0000000719197c24 */ /* 0x000fe2000f8e021e */
[----:B--2---:R-:W-:-:S04]  /*3540*/  LOP3.LUT R18, R18, 0xff, RZ, 0xc0, !PT ;  /* 0x000000ff12127812 */ /* 0x004fc800078ec0ff */
[----:B------:R-:W-:-:S05]  /*3550*/  F2FP.F16.E4M3.UNPACK_B R18, R18 ;  /* 0x00000012ff12723e */ /* 0x000fca00020006ff */
[----:B------:R-:W-:-:S05]  /*3560*/  HADD2.F32 R18, -RZ, R18.H0_H0 ;  /* 0x20000012ff127230 */ /* 0x000fca0000004100 */
[----:B------:R-:W-:-:S04]  /*3570*/  FMUL R18, R18, R5 ;  /* 0x0000000512127220 */ /* 0x000fc80000400000 */
[----:B------:R-:W-:Y:S01]  /*3580*/  FFMA R18, R17, R4, R18 ;  /* 0x0000000411127223 */ /* 0x000fe20000000012 */
[----:B------:R-:W-:Y:S02]  /*3590*/  @!P1 IADD3.X R17, R20, UR9, RZ, P2, !PT ;  /* 0x0000000914119c10 */ /* 0x000fe400097fe4ff */
[----:B------:R-:W-:Y:S02]  /*35a0*/  ISETP.LT.OR P2, PT, R24, 0x1, !P0 ;  /* 0x000000011800780c */ /* 0x000fe40004741670 */
[----:B------:R-:W-:Y:S02]  /*35b0*/  @!P1 LEA.HI.X R36, R10, R17, R11, 0x8, P4 ;  /* 0x000000110a249211 */ /* 0x000fe400020f440b */
[----:B------:R-:W-:Y:S02]  /*35c0*/  IADD3 R32, P4, R28, UR12, RZ ;  /* 0x0000000c1c207c10 */ /* 0x000fe4000ff9e0ff */
[----:B------:R-:W-:Y:S01]  /*35d0*/  F2FP.SATFINITE.E4M3.F32.PACK_AB_MERGE_C R27, RZ, R18, RZ ;  /* 0x00000012ff1b723e */ /* 0x000fe200048070ff */
[----:B------:R-:W-:Y:S01]  /*35e0*/  @!P1 IMAD.X R35, R36, 0x1, R39, P5 ;  /* 0x0000000124239824 */ /* 0x000fe200028e0627 */
[----:B------:R-:W-:-:S02]  /*35f0*/  PRMT R17, RZ, 0x7610, R17 ;  /* 0x00007610ff117816 */ /* 0x000fc40000000011 */
[----:B------:R-:W-:Y:S02]  /*3600*/  IADD3.X R33, R29, UR13, R25, P4, !PT ;  /* 0x0000000d1d217c10 */ /* 0x000fe4000a7fe419 */
[----:B------:R0:W-:Y:S01]  /*3610*/  @!P1 STG.E.U8 desc[UR14][R34.64+0x1], R27 ;  /* 0x0000011b22009986 */ /* 0x0001e2000c10110e */
[----:B------:R-:W1:Y:S03]  /*3620*/  @!P2 LDC.64 R36, c[0x0][0x5c0] ;  /* 0x00017000ff24ab82 */ /* 0x000e660000000a00 */
[----:B------:R-:W2:Y:S01]  /*3630*/  @!P2 LDG.E.U8 R17, desc[UR14][R32.64] ;  /* 0x0000000e2011a981 */ /* 0x000ea2000c1e1100 */
[----:B------:R-:W-:Y:S01]  /*3640*/  @!P2 IMAD.MOV.U32 R28, RZ, RZ, R12 ;  /* 0x000000ffff1ca224 */ /* 0x000fe200078e000c */
[----:B------:R-:W-:Y:S01]  /*3650*/  ISETP.LT.OR P0, PT, R24, 0x2, !P0 ;  /* 0x000000021800780c */ /* 0x000fe20004701670 */
[----:B------:R-:W-:Y:S02]  /*3660*/  @!P2 IMAD.MOV.U32 R29, RZ, RZ, R20 ;  /* 0x000000ffff1da224 */ /* 0x000fe400078e0014 */
[----:B------:R-:W-:-:S10]  /*3670*/  @!P2 IMAD.WIDE.U32 R28, R10, 0x180, R28 ;  /* 0x000001800a1ca825 */ /* 0x000fd400078e001c */
[----:B0-----:R-:W0:Y:S01]  /*3680*/  @!P0 LDC.64 R34, c[0x0][0x5c0] ;  /* 0x00017000ff228b82 */ /* 0x001e220000000a00 */
[----:B-1----:R-:W-:Y:S02]  /*3690*/  @!P2 IADD3 R28, P1, R28, R36, RZ ;  /* 0x000000241c1ca210 */ /* 0x002fe40007f3e0ff */
[----:B--2---:R-:W-:-:S04]  /*36a0*/  LOP3.LUT R17, R17, 0xff, RZ, 0xc0, !PT ;  /* 0x000000ff11117812 */ /* 0x004fc800078ec0ff */
[----:B------:R-:W-:-:S05]  /*36b0*/  F2FP.F16.E4M3.UNPACK_B R17, R17 ;  /* 0x00000011ff11723e */ /* 0x000fca00020006ff */
[----:B------:R-:W-:Y:S02]  /*36c0*/  HADD2.F32 R18, -RZ, R17.H0_H0 ;  /* 0x20000011ff127230 */ /* 0x000fe40000004100 */
[----:B------:R-:W-:-:S03]  /*36d0*/  @!P2 IMAD R17, R11, 0x180, RZ ;  /* 0x000001800b11a824 */ /* 0x000fc600078e02ff */
[----:B------:R-:W-:Y:S02]  /*36e0*/  FMUL R18, R18, R5 ;  /* 0x0000000512127220 */ /* 0x000fe40000400000 */
[--C-:B------:R-:W-:Y:S02]  /*36f0*/  @!P2 IADD3.X R29, R37, R29, R17.reuse, P1, !PT ;  /* 0x0000001d251da210 */ /* 0x100fe40000ffe411 */
[----:B------:R-:W-:Y:S01]  /*3700*/  FFMA R18, R21, R4, R18 ;  /* 0x0000000415127223 */ /* 0x000fe20000000012 */
[----:B------:R-:W-:-:S04]  /*3710*/  PRMT R17, RZ, 0x7610, R17 ;  /* 0x00007610ff117816 */ /* 0x000fc80000000011 */
[----:B------:R-:W-:-:S05]  /*3720*/  F2FP.SATFINITE.E4M3.F32.PACK_AB_MERGE_C R21, RZ, R18, RZ ;  /* 0x00000012ff15723e */ /* 0x000fca00048070ff */
[----:B------:R1:W-:Y:S04]  /*3730*/  @!P2 STG.E.U8 desc[UR14][R28.64], R21 ;  /* 0x000000151c00a986 */ /* 0x0003e8000c10110e */
[----:B------:R-:W2:Y:S01]  /*3740*/  @!P0 LDG.E.U8 R17, desc[UR14][R32.64+0x1] ;  /* 0x0000010e20118981 */ /* 0x000ea2000c1e1100 */
[----:B------:R-:W-:-:S05]  /*3750*/  IADD3 R31, P1, R31, 0x188, RZ ;  /* 0x000001881f1f7810 */ /* 0x000fca0007f3e0ff */
[----:B------:R-:W-:-:S04]  /*3760*/  IMAD.WIDE.U32 R22, R31, UR6, R22 ;  /* 0x000000061f167c25 */ /* 0x000fc8000f8e0016 */
[----:B-1----:R-:W-:Y:S01]  /*3770*/  @!P0 IMAD R21, R11, 0x180, RZ ;  /* 0x000001800b158824 */ /* 0x002fe200078e02ff */
[----:B--2---:R-:W-:-:S04]  /*3780*/  LOP3.LUT R17, R17, 0xff, RZ, 0xc0, !PT ;  /* 0x000000ff11117812 */ /* 0x004fc800078ec0ff */
[----:B------:R-:W-:-:S05]  /*3790*/  F2FP.F16.E4M3.UNPACK_B R17, R17 ;  /* 0x00000011ff11723e */ /* 0x000fca00020006ff */
[----:B------:R-:W-:-:S05]  /*37a0*/  HADD2.F32 R18, -RZ, R17.H0_H0 ;  /* 0x20000011ff127230 */ /* 0x000fca0000004100 */
[----:B------:R-:W-:Y:S01]  /*37b0*/  FMUL R17, R18, R5 ;  /* 0x0000000512117220 */ /* 0x000fe20000400000 */
[----:B------:R-:W-:Y:S01]  /*37c0*/  IMAD.X R18, RZ, RZ, R19, P1 ;  /* 0x000000ffff127224 */ /* 0x000fe200008e0613 */
[----:B------:R-:W-:Y:S02]  /*37d0*/  ISETP.GE.AND P1, PT, R26, 0x189, PT ;  /* 0x000001891a00780c */ /* 0x000fe40003f26270 */
[----:B------:R-:W-:Y:S01]  /*37e0*/  FFMA R19, R16, R4, R17 ;  /* 0x0000000410137223 */ /* 0x000fe20000000011 */
[----:B------:R-:W-:Y:S01]  /*37f0*/  @!P0 IMAD.MOV.U32 R16, RZ, RZ, R12 ;  /* 0x000000ffff108224 */ /* 0x000fe200078e000c */
[----:B------:R-:W-:Y:S01]  /*3800*/  ISETP.LT.OR P2, PT, R24, 0x1, !P1 ;  /* 0x000000011800780c */ /* 0x000fe20004f41670 */
[----:B------:R-:W-:Y:S02]  /*3810*/  @!P0 IMAD.MOV.U32 R17, RZ, RZ, R20 ;  /* 0x000000ffff118224 */ /* 0x000fe400078e0014 */
[----:B------:R-:W-:Y:S01]  /*3820*/  IMAD R18, R18, UR6, RZ ;  /* 0x0000000612127c24 */ /* 0x000fe2000f8e02ff */
[----:B------:R-:W-:Y:S01]  /*3830*/  F2FP.SATFINITE.E4M3.F32.PACK_AB_MERGE_C R25, RZ, R19, RZ ;  /* 0x00000013ff19723e */ /* 0x000fe200048070ff */
[----:B------:R-:W-:-:S04]  /*3840*/  @!P0 IMAD.WIDE.U32 R16, R10, 0x180, R16 ;  /* 0x000001800a108825 */ /* 0x000fc800078e0010 */
[----:B------:R-:W-:Y:S01]  /*3850*/  IMAD R31, R31, UR7, R18 ;  /* 0x000000071f1f7c24 */ /* 0x000fe2000f8e0212 */
[----:B0-----:R-:W-:Y:S02]  /*3860*/  @!P0 IADD3 R26, P5, R16, R34, RZ ;  /* 0x00000022101a8210 */ /* 0x001fe40007fbe0ff */
[----:B------:R-:W-:Y:S01]  /*3870*/  IADD3 R18, P4, R22, UR12, RZ ;  /* 0x0000000c16127c10 */ /* 0x000fe2000ff9e0ff */
[----:B------:R-:W0:Y:S01]  /*3880*/  @!P2 LDC.64 R28, c[0x0][0x5c0] ;  /* 0x00017000ff1cab82 */ /* 0x000e220000000a00 */
[----:B------:R-:W-:Y:S02]  /*3890*/  @!P0 IADD3.X R27, R35, R17, R21, P5, !PT ;  /* 0x00000011231b8210 */ /* 0x000fe40002ffe415 */
[----:B------:R-:W-:Y:S02]  /*38a0*/  PRMT R16, RZ, 0x7610, R16 ;  /* 0x00007610ff107816 */ /* 0x000fe40000000010 */
[----:B------:R-:W-:Y:S01]  /*38b0*/  IADD3.X R19, R23, UR13, R31, P4, !PT ;  /* 0x0000000d17137c10 */ /* 0x000fe2000a7fe41f */
[----:B------:R1:W-:Y:S04]  /*38c0*/  @!P0 STG.E.U8 desc[UR14][R26.64+0x1], R25 ;  /* 0x000001191a008986 */ /* 0x0003e8000c10110e */
[----:B------:R-:W2:Y:S01]  /*38d0*/  @!P2 LDG.E.U8 R16, desc[UR14][R18.64] ;  /* 0x0000000e1210a981 */ /* 0x000ea2000c1e1100 */
[----:B------:R-:W-:Y:S01]  /*38e0*/  ISETP.LT.OR P1, PT, R24, 0x2, !P1 ;  /* 0x000000021800780c */ /* 0x000fe20004f21670 */
[----:B------:R-:W-:Y:S01]  /*38f0*/  BSSY B1, `(.L_x_40) ;  /* 0x0000011000017945 */ /* 0x000fe20003800000 */
[----:B--2---:R-:W-:-:S02]  /*3900*/  LOP3.LUT R17, R16, 0xff, RZ, 0xc0, !PT ;  /* 0x000000ff10117812 */ /* 0x004fc400078ec0ff */
[----:B------:R-:W-:Y:S02]  /*3910*/  @!P2 IADD3 R16, P0, R12, UR10, RZ ;  /* 0x0000000a0c10ac10 */ /* 0x000fe4000ff1e0ff */
[----:B------:R-:W-:Y:S02]  /*3920*/  F2FP.F16.E4M3.UNPACK_B R21, R17 ;  /* 0x00000011ff15723e */ /* 0x000fe400020006ff */
[----:B------:R-:W-:-:S03]  /*3930*/  @!P2 IADD3.X R17, R20, UR9, RZ, P0, !PT ;  /* 0x000000091411ac10 */ /* 0x000fc600087fe4ff */
[----:B------:R-:W-:Y:S02]  /*3940*/  HADD2.F32 R22, -RZ, R21.H0_H0 ;  /* 0x20000015ff167230 */ /* 0x000fe40000004100 */
[----:B------:R-:W-:-:S04]  /*3950*/  @!P2 IMAD.WIDE.U32 R16, R10, 0x180, R16 ;  /* 0x000001800a10a825 */ /* 0x000fc800078e0010 */
[----:B------:R-:W-:Y:S01]  /*3960*/  FMUL R22, R22, R5 ;  /* 0x0000000516167220 */ /* 0x000fe20000400000 */
[----:B------:R-:W-:Y:S01]  /*3970*/  @!P2 IMAD R21, R11, 0x180, RZ ;  /* 0x000001800b15a824 */ /* 0x000fe200078e02ff */
[----:B0-----:R-:W-:Y:S02]  /*3980*/  @!P2 IADD3 R16, P0, R16, R28, RZ ;  /* 0x0000001c1010a210 */ /* 0x001fe40007f1e0ff */
[----:B------:R-:W-:Y:S01]  /*3990*/  FFMA R22, R15, R4, R22 ;  /* 0x000000040f167223 */ /* 0x000fe20000000016 */
[----:B------:R-:W-:Y:S02]  /*39a0*/  PRMT R15, RZ, 0x7610, R15 ;  /* 0x00007610ff0f7816 */ /* 0x000fe4000000000f */
[----:B------:R-:W-:Y:S02]  /*39b0*/  @!P2 IADD3.X R17, R29, R21, R17, P0, !PT ;  /* 0x000000151d11a210 */ /* 0x000fe400007fe411 */
[----:B------:R-:W-:-:S05]  /*39c0*/  F2FP.SATFINITE.E4M3.F32.PACK_AB_MERGE_C R21, RZ, R22, RZ ;  /* 0x00000016ff15723e */ /* 0x000fca00048070ff */
[----:B------:R1:W-:Y:S01]  /*39d0*/  @!P2 STG.E.U8 desc[UR14][R16.64], R21 ;  /* 0x000000151000a986 */ /* 0x0003e2000c10110e */
[----:B------:R-:W-:Y:S05]  /*39e0*/  @P1 BRA `(.L_x_41) ;  /* 0x0000000000041947 */ /* 0x000fea0003800000 */
[----:B------:R0:W5:Y:S02]  /*39f0*/  LDG.E.U8 R15, desc[UR14][R18.64+0x1] ;  /* 0x0000010e120f7981 */ /* 0x000164000c1e1100 */
.L_x_41:
[----:B------:R-:W-:Y:S05]  /*3a00*/  BSYNC B1 ;  /* 0x0000000000017941 */ /* 0x000fea0003800000 */
.L_x_40:
[----:B------:R-:W-:Y:S05]  /*3a10*/  @P1 BRA `(.L_x_42) ;  /* 0x0000000c000c1947 */ /* 0x000fea0003800000 */
[----:B-----5:R-:W-:Y:S01]  /*3a20*/  LOP3.LUT R15, R15, 0xff, RZ, 0xc0, !PT ;  /* 0x000000ff0f0f7812 */ /* 0x020fe200078ec0ff */
[----:B------:R-:W-:Y:S01]  /*3a30*/  ULDC.64 UR6, c[0x0][0x5c0] ;  /* 0x0001700000067ab9 */ /* 0x000fe20000000a00 */
[----:B------:R-:W-:Y:S01]  /*3a40*/  IADD3 R12, P0, R12, UR10, RZ ;  /* 0x0000000a0c0c7c10 */ /* 0x000fe2000ff1e0ff */
[----:B------:R-:W-:Y:S01]  /*3a50*/  IMAD R11, R11, 0x180, RZ ;  /* 0x000001800b0b7824 */ /* 0x000fe200078e02ff */
[----:B------:R-:W-:Y:S02]  /*3a60*/  F2FP.F16.E4M3.UNPACK_B R15, R15 ;  /* 0x0000000fff0f723e */ /* 0x000fe400020006ff */
[----:B------:R-:W-:-:S03]  /*3a70*/  IADD3.X R13, R20, UR9, RZ, P0, !PT ;  /* 0x00000009140d7c10 */ /* 0x000fc600087fe4ff */
[----:B-1----:R-:W-:Y:S02]  /*3a80*/  HADD2.F32 R16, -RZ, R15.H0_H0 ;  /* 0x2000000fff107230 */ /* 0x002fe40000004100 */
[----:B------:R-:W-:-:S04]  /*3a90*/  IMAD.WIDE.U32 R12, R10, 0x180, R12 ;  /* 0x000001800a0c7825 */ /* 0x000fc800078e000c */
[----:B------:R-:W-:Y:S01]  /*3aa0*/  FMUL R16, R16, R5 ;  /* 0x0000000510107220 */ /* 0x000fe20000400000 */
[----:B------:R-:W-:-:S03]  /*3ab0*/  IADD3 R10, P0, R12, UR6, RZ ;  /* 0x000000060c0a7c10 */ /* 0x000fc6000ff1e0ff */
[----:B------:R-:W-:Y:S01]  /*3ac0*/  FFMA R16, R7, R4, R16 ;  /* 0x0000000407107223 */ /* 0x000fe20000000010 */
[----:B------:R-:W-:-:S04]  /*3ad0*/  IADD3.X R11, R11, UR7, R13, P0, !PT ;  /* 0x000000070b0b7c10 */ /* 0x000fc800087fe40d */
[----:B------:R-:W-:-:S05]  /*3ae0*/  F2FP.SATFINITE.E4M3.F32.PACK_AB_MERGE_C R7, RZ, R16, RZ ;  /* 0x00000010ff07723e */ /* 0x000fca00048070ff */
[----:B------:R2:W-:Y:S01]  /*3af0*/  STG.E.U8 desc[UR14][R10.64+0x1], R7 ;  /* 0x000001070a007986 */ /* 0x0005e2000c10110e */
[----:B------:R-:W-:Y:S05]  /*3b00*/  BRA `(.L_x_42) ;  /* 0x0000000800d07947 */ /* 0x000fea0003800000 */
.L_x_39:
[----:B------:R-:W-:Y:S01]  /*3b10*/  ISETP.GE.AND P1, PT, R26, 0x9, PT ;  /* 0x000000091a00780c */ /* 0x000fe20003f26270 */
[----:B------:R-:W-:Y:S01]  /*3b20*/  IMAD.WIDE.U32 R18, R10, 0x80, RZ ;  /* 0x000000800a127825 */ /* 0x000fe200078e00ff */
[----:B------:R-:W-:-:S03]  /*3b30*/  ISETP.GE.AND P0, PT, R26, 0x81, PT ;  /* 0x000000811a00780c */ /* 0x000fc60003f06270 */
[-C--:B--2---:R-:W-:Y:S01]  /*3b40*/  FMUL R57, R57, R4.reuse ;  /* 0x0000000439397220 */ /* 0x084fe20000400000 */
[C---:B------:R-:W-:Y:S01]  /*3b50*/  ISETP.LT.OR P4, PT, R24.reuse, 0x1, !P1 ;  /* 0x000000011800780c */ /* 0x040fe20004f81670 */
[----:B------:R-:W-:Y:S01]  /*3b60*/  IMAD.SHL.U32 R23, R11, 0x80, RZ ;  /* 0x000000800b177824 */ /* 0x000fe200078e00ff */
[----:B------:R-:W-:Y:S01]  /*3b70*/  ISETP.LT.OR P1, PT, R24, 0x2, !P1 ;  /* 0x000000021800780c */ /* 0x000fe20004f21670 */
[-C--:B------:R-:W-:Y:S01]  /*3b80*/  FMUL R54, R54, R4.reuse ;  /* 0x0000000436367220 */ /* 0x080fe20000400000 */
[C---:B------:R-:W-:Y:S01]  /*3b90*/  ISETP.LT.OR P6, PT, R24.reuse, 0x1, !P0 ;  /* 0x000000011800780c */ /* 0x040fe200047c1670 */
[----:B------:R-:W-:Y:S01]  /*3ba0*/  IMAD.IADD R23, R19, 0x1, R23 ;  /* 0x0000000113177824 */ /* 0x000fe200078e0217 */
[----:B------:R-:W-:Y:S01]  /*3bb0*/  P2R R22, PR, RZ, 0x8 ;  /* 0x00000008ff167803 */ /* 0x000fe20000000000 */
[-C--:B------:R-:W-:Y:S01]  /*3bc0*/  FMUL R55, R55, R4.reuse ;  /* 0x0000000437377220 */ /* 0x080fe20000400000 */
[----:B------:R-:W-:Y:S01]  /*3bd0*/  ISETP.LT.OR P0, PT, R24, 0x2, !P0 ;  /* 0x000000021800780c */ /* 0x000fe20004701670 */
[-C--:B------:R-:W-:Y:S01]  /*3be0*/  FMUL R32, R32, R4.reuse ;  /* 0x0000000420207220 */ /* 0x080fe20000400000 */
[----:B------:R-:W-:Y:S01]  /*3bf0*/  F2FP.SATFINITE.E4M3.F32.PACK_AB_MERGE_C R57, RZ, R57, RZ ;  /* 0x00000039ff39723e */ /* 0x000fe200048070ff */
[----:B------:R-:W-:Y:S01]  /*3c00*/  FMUL R53, R53, R4 ;  /* 0x0000000435357220 */ /* 0x000fe20000400000 */
[----:B------:R-:W-:Y:S01]  /*3c10*/  F2FP.SATFINITE.E4M3.F32.PACK_AB_MERGE_C R31, RZ, R54, RZ ;  /* 0x00000036ff1f723e */ /* 0x000fe200048070ff */
[----:B------:R-:W0:Y:S01]  /*3c20*/  @!P4 LDC.64 R34, c[0x0][0x5c0] ;  /* 0x00017000ff22cb82 */ /* 0x000e220000000a00 */
[----:B------:R-:W-:Y:S01]  /*3c30*/  F2FP.SATFINITE.E4M3.F32.PACK_AB_MERGE_C R55, RZ, R55, RZ ;  /* 0x00000037ff37723e */ /* 0x000fe200048070ff */
[----:B------:R-:W-:Y:S01]  /*3c40*/  FMUL R30, R30, R4 ;  /* 0x000000041e1e7220 */ /* 0x000fe20000400000 */
[----:B------:R-:W-:Y:S01]  /*3c50*/  F2FP.SATFINITE.E4M3.F32.PACK_AB_MERGE_C R41, RZ, R32, RZ ;  /* 0x00000020ff29723e */ /* 0x000fe200048070ff */
[----:B------:R-:W-:Y:S01]  /*3c60*/  FMUL R33, R33, R4 ;  /* 0x0000000421217220 */ /* 0x000fe20000400000 */
[----:B------:R-:W-:Y:S01]  /*3c70*/  F2FP.SATFINITE.E4M3.F32.PACK_AB_MERGE_C R53, RZ, R53, RZ ;  /* 0x00000035ff35723e */ /* 0x000fe200048070ff */
[----:B------:R-:W-:Y:S02]  /*3c80*/  BSSY B1, `(.L_x_43) ;  /* 0x0000030000017945 */ /* 0x000fe40003800000 */
[----:B------:R-:W1:Y:S01]  /*3c90*/  @!P1 LDC.64 R36, c[0x0][0x5c0] ;  /* 0x00017000ff249b82 */ /* 0x000e620000000a00 */
[----:B------:R-:W-:-:S07]  /*3ca0*/  F2FP.SATFINITE.E4M3.F32.PACK_AB_MERGE_C R33, RZ, R33, RZ ;  /* 0x00000021ff21723e */ /* 0x000fce00048070ff */
[----:B------:R-:W2:Y:S01]  /*3cb0*/  @!P6 LDC.64 R38, c[0x0][0x5c0] ;  /* 0x00017000ff26eb82 */ /* 0x000ea20000000a00 */
[----:B0-----:R-:W-:-:S07]  /*3cc0*/  @!P4 IADD3 R34, P2, P5, R12, UR10, R34 ;  /* 0x0000000a0c22cc10 */ /* 0x001fce000fd5e022 */
[----:B------:R-:W0:Y:S01]  /*3cd0*/  @!P0 LDC.64 R42, c[0x0][0x5c0] ;  /* 0x00017000ff2a8b82 */ /* 0x000e220000000a00 */
[----:B------:R-:W-:Y:S02]  /*3ce0*/  @!P4 IADD3.X R35, R20, UR9, R35, P2, P5 ;  /* 0x000000091423cc10 */ /* 0x000fe400097ea423 */
[----:B-1----:R-:W-:-:S04]  /*3cf0*/  @!P1 IADD3 R36, P2, P5, R12, UR10, R36 ;  /* 0x0000000a0c249c10 */ /* 0x002fc8000fd5e024 */
[----:B------:R-:W-:Y:S02]  /*3d00*/  @!P1 IADD3.X R37, R20, UR9, R37, P2, P5 ;  /* 0x0000000914259c10 */ /* 0x000fe400097ea425 */
[----:B--2---:R-:W-:-:S04]  /*3d10*/  @!P6 IADD3 R38, P2, P5, R12, R38, R18 ;  /* 0x000000260c26e210 */ /* 0x004fc80007d5e012 */
[----:B------:R-:W-:Y:S02]  /*3d20*/  @!P6 IADD3.X R39, R20, R39, R23, P2, P5 ;  /* 0x000000271427e210 */ /* 0x000fe400017ea417 */
[----:B------:R-:W-:-:S04]  /*3d30*/  ISETP.GE.AND P2, PT, R26, 0x1, PT ;  /* 0x000000011a00780c */ /* 0x000fc80003f46270 */
[C---:B------:R-:W-:Y:S02]  /*3d40*/  ISETP.LT.OR P5, PT, R24.reuse, 0x1, !P2 ;  /* 0x000000011800780c */ /* 0x040fe400057a1670 */
[----:B------:R-:W-:-:S11]  /*3d50*/  ISETP.LT.OR P2, PT, R24, 0x2, !P2 ;  /* 0x000000021800780c */ /* 0x000fd60005741670 */
[----:B------:R-:W1:Y:S02]  /*3d60*/  @!P5 LDC.64 R18, c[0x0][0x5c0] ;  /* 0x00017000ff12db82 */ /* 0x000e640000000a00 */
[----:B-1----:R-:W-:-:S05]  /*3d70*/  @!P5 IADD3 R18, P3, R12, R18, RZ ;  /* 0x000000120c12d210 */ /* 0x002fca0007f7e0ff */
[----:B------:R-:W-:Y:S01]  /*3d80*/  @!P5 IMAD.X R19, R20, 0x1, R19, P3 ;  /* 0x000000011413d824 */ /* 0x000fe200018e0613 */
[----:B------:R-:W-:Y:S02]  /*3d90*/  ISETP.NE.AND P3, PT, R22, RZ, PT ;  /* 0x000000ff1600720c */ /* 0x000fe40003f65270 */
[----:B------:R-:W1:Y:S02]  /*3da0*/  @!P2 LDC.64 R22, c[0x0][0x5c0] ;  /* 0x00017000ff16ab82 */ /* 0x000e640000000a00 */
[----:B------:R2:W-:Y:S01]  /*3db0*/  @!P5 STG.E.U8 desc[UR14][R18.64], R57 ;  /* 0x000000391200d986 */ /* 0x0005e2000c10110e */
[----:B-1----:R-:W-:-:S05]  /*3dc0*/  @!P2 IADD3 R22, P5, R12, R22, RZ ;  /* 0x000000160c16a210 */ /* 0x002fca0007fbe0ff */
[----:B------:R-:W-:Y:S01]  /*3dd0*/  @!P2 IMAD.X R23, R20, 0x1, R23, P5 ;  /* 0x000000011417a824 */ /* 0x000fe200028e0617 */
[----:B------:R-:W-:-:S04]  /*3de0*/  ISETP.GE.AND P5, PT, R26, 0x101, PT ;  /* 0x000001011a00780c */ /* 0x000fc80003fa6270 */
[----:B------:R1:W-:Y:S01]  /*3df0*/  @!P2 STG.E.U8 desc[UR14][R22.64+0x1], R31 ;  /* 0x0000011f1600a986 */ /* 0x0003e2000c10110e */
[C---:B------:R-:W-:Y:S02]  /*3e00*/  ISETP.LT.OR P2, PT, R24.reuse, 0x1, !P5 ;  /* 0x000000011800780c */ /* 0x040fe40006f41670 */
[----:B------:R-:W-:Y:S01]  /*3e10*/  ISETP.LT.OR P5, PT, R24, 0x2, !P5 ;  /* 0x000000021800780c */ /* 0x000fe20006fa1670 */
[----:B------:R3:W-:Y:S01]  /*3e20*/  @!P4 STG.E.U8 desc[UR14][R34.64], R55 ;  /* 0x000000372200c986 */ /* 0x0007e2000c10110e */
[----:B--2---:R-:W-:-:S03]  /*3e30*/  @!P0 LEA R19, P4, R10, R12, 0x7 ;  /* 0x0000000c0a138211 */ /* 0x004fc600078838ff */
[----:B------:R3:W-:Y:S01]  /*3e40*/  @!P1 STG.E.U8 desc[UR14][R36.64+0x1], R41 ;  /* 0x0000012924009986 */ /* 0x0007e2000c10110e */
[----:B------:R-:W-:-:S03]  /*3e50*/  ISETP.GE.AND P1, PT, R26, 0x89, PT ;  /* 0x000000891a00780c */ /* 0x000fc60003f26270 */
[----:B------:R3:W-:Y:S01]  /*3e60*/  @!P6 STG.E.U8 desc[UR14][R38.64], R53 ;  /* 0x000000352600e986 */ /* 0x0007e2000c10110e */
[----:B0-----:R-:W-:Y:S01]  /*3e70*/  @!P0 IADD3 R18, P6, R19, R42, RZ ;  /* 0x0000002a13128210 */ /* 0x001fe20007fde0ff */
[----:B------:R-:W0:Y:S01]  /*3e80*/  @!P2 LDC.64 R44, c[0x0][0x5c0] ;  /* 0x00017000ff2cab82 */ /* 0x000e220000000a00 */
[----:B-1----:R-:W-:Y:S02]  /*3e90*/  @!P0 LEA.HI.X R22, R10, R20, R11, 0x7, P4 ;  /* 0x000000140a168211 */ /* 0x002fe400020f3c0b */
[----:B------:R-:W-:Y:S02]  /*3ea0*/  F2FP.SATFINITE.E4M3.F32.PACK_AB_MERGE_C R23, RZ, R30, RZ ;  /* 0x0000001eff17723e */ /* 0x000fe400048070ff */
[----:B------:R-:W-:Y:S01]  /*3eb0*/  ISETP.LT.OR P4, PT, R24, 0x1, !P1 ;  /* 0x000000011800780c */ /* 0x000fe20004f81670 */
[----:B------:R-:W-:Y:S02]  /*3ec0*/  @!P0 IMAD.X R19, R22, 0x1, R43, P6 ;  /* 0x0000000116138824 */ /* 0x000fe400030e062b */
[----:B------:R-:W1:Y:S03]  /*3ed0*/  @!P5 LDC.64 R46, c[0x0][0x5c0] ;  /* 0x00017000ff2edb82 */ /* 0x000e660000000a00 */
[----:B------:R3:W-:Y:S07]  /*3ee0*/  @!P0 STG.E.U8 desc[UR14][R18.64+0x1], R23 ;  /* 0x0000011712008986 */ /* 0x0007ee000c10110e */
[----:B------:R-:W-:Y:S05]  /*3ef0*/  @P4 BRA `(.L_x_44) ;  /* 0x0000000000204947 */ /* 0x000fea0003800000 */
[----:B---3--:R-:W-:Y:S01]  /*3f00*/  IADD3 R19, P0, R12, UR10, RZ ;  /* 0x0000000a0c137c10 */ /* 0x008fe2000ff1e0ff */
[----:B------:R-:W-:-:S03]  /*3f10*/  ULDC.64 UR6, c[0x0][0x5c0] ;  /* 0x0001700000067ab9 */ /* 0x000fc60000000a00 */
[----:B------:R-:W-:Y:S02]  /*3f20*/  LEA R18, P4, R10, R19, 0x7 ;  /* 0x000000130a127211 */ /* 0x000fe400078838ff */
[----:B------:R-:W-:Y:S02]  /*3f30*/  IADD3.X R19, R20, UR9, RZ, P0, !PT ;  /* 0x0000000914137c10 */ /* 0x000fe400087fe4ff */
[----:B------:R-:W-:Y:S02]  /*3f40*/  IADD3 R18, P0, R18, UR6, RZ ;  /* 0x0000000612127c10 */ /* 0x000fe4000ff1e0ff */
[----:B------:R-:W-:-:S04]  /*3f50*/  LEA.HI.X R19, R10, R19, R11, 0x7, P4 ;  /* 0x000000130a137211 */ /* 0x000fc800020f3c0b */
[----:B------:R-:W-:-:S05]  /*3f60*/  IADD3.X R19, R19, UR7, RZ, P0, !PT ;  /* 0x0000000713137c10 */ /* 0x000fca00087fe4ff */
[----:B------:R2:W-:Y:S02]  /*3f70*/  STG.E.U8 desc[UR14][R18.64], R33 ;  /* 0x0000002112007986 */ /* 0x0005e4000c10110e */
.L_x_44:
[----:B------:R-:W-:Y:S05]  /*3f80*/  BSYNC B1 ;  /* 0x0000000000017941 */ /* 0x000fea0003800000 */
.L_x_43:
[----:B------:R-:W-:Y:S01]  /*3f90*/  ISETP.LT.OR P1, PT, R24, 0x2, !P1 ;  /* 0x000000021800780c */ /* 0x000fe20004f21670 */
[----:B------:R-:W-:Y:S01]  /*3fa0*/  FMUL R28, R28, R4 ;  /* 0x000000041c1c7220 */ /* 0x000fe20000400000 */
[----:B------:R-:W-:Y:S01]  /*3fb0*/  BSSY B1, `(.L_x_45) ;  /* 0x000000c000017945 */ /* 0x000fe20003800000 */
[----:B------:R-:W-:-:S03]  /*3fc0*/  ISETP.GE.AND P0, PT, R26, 0x181, PT ;  /* 0x000001811a00780c */ /* 0x000fc60003f06270 */
[----:B---3--:R-:W-:-:S07]  /*3fd0*/  F2FP.SATFINITE.E4M3.F32.PACK_AB_MERGE_C R23, RZ, R28, RZ ;  /* 0x0000001cff17723e */ /* 0x008fce00048070ff */
[----:B------:R-:W-:Y:S05]  /*3fe0*/  @P1 BRA `(.L_x_46) ;  /* 0x0000000000201947 */ /* 0x000fea0003800000 */
[----:B--2---:R-:W-:Y:S01]  /*3ff0*/  IADD3 R19, P1, R12, UR10, RZ ;  /* 0x0000000a0c137c10 */ /* 0x004fe2000ff3e0ff */
[----:B------:R-:W-:-:S03]  /*4000*/  ULDC.64 UR6, c[0x0][0x5c0] ;  /* 0x0001700000067ab9 */ /* 0x000fc60000000a00 */
[----:B------:R-:W-:Y:S02]  /*4010*/  LEA R18, P4, R10, R19, 0x7 ;  /* 0x000000130a127211 */ /* 0x000fe400078838ff */
[----:B------:R-:W-:Y:S02]  /*4020*/  IADD3.X R19, R20, UR9, RZ, P1, !PT ;  /* 0x0000000914137c10 */ /* 0x000fe40008ffe4ff */
[----:B------:R-:W-:Y:S02]  /*4030*/  IADD3 R18, P1, R18, UR6, RZ ;  /* 0x0000000612127c10 */ /* 0x000fe4000ff3e0ff */
[----:B------:R-:W-:-:S04]  /*4040*/  LEA.HI.X R19, R10, R19, R11, 0x7, P4 ;  /* 0x000000130a137211 */ /* 0x000fc800020f3c0b */
[----:B------:R-:W-:-:S05]  /*4050*/  IADD3.X R19, R19, UR7, RZ, P1, !PT ;  /* 0x0000000713137c10 */ /* 0x000fca0008ffe4ff */
[----:B------:R3:W-:Y:S02]  /*4060*/  STG.E.U8 desc[UR14][R18.64+0x1], R23 ;  /* 0x0000011712007986 */ /* 0x0007e4000c10110e */
.L_x_46:
[----:B------:R-:W-:Y:S05]  /*4070*/  BSYNC B1 ;  /* 0x0000000000017941 */ /* 0x000fea0003800000 */
.L_x_45:
[----:B---3--:R-:W-:Y:S02]  /*4080*/  IMAD.SHL.U32 R23, R11, 0x100, RZ ;  /* 0x000001000b177824 */ /* 0x008fe400078e00ff */
[----:B------:R-:W-:Y:S01]  /*4090*/  FMUL R29, R29, R4 ;  /* 0x000000041d1d7220 */ /* 0x000fe20000400000 */
[----:B--2---:R-:W-:Y:S01]  /*40a0*/  IMAD.WIDE.U32 R18, R10, 0x100, RZ ;  /* 0x000001000a127825 */ /* 0x004fe200078e00ff */
[----:B------:R-:W-:-:S03]  /*40b0*/  ISETP.LT.OR P4, PT, R24, 0x1, !P0 ;  /* 0x000000011800780c */ /* 0x000fc60004781670 */
[----:B------:R-:W-:Y:S01]  /*40c0*/  FMUL R27, R27, R4 ;  /* 0x000000041b1b7220 */ /* 0x000fe20000400000 */
[----:B------:R-:W-:Y:S01]  /*40d0*/  ISETP.LT.OR P0, PT, R24, 0x2, !P0 ;  /* 0x000000021800780c */ /* 0x000fe20004701670 */
[----:B------:R-:W-:Y:S01]  /*40e0*/  IMAD.IADD R23, R19, 0x1, R23 ;  /* 0x0000000113177824 */ /* 0x000fe200078e0217 */
[----:B0-----:R-:W-:Y:S01]  /*40f0*/  @!P2 IADD3 R18, P1, P6, R12, R44, R18 ;  /* 0x0000002c0c12a210 */ /* 0x001fe20007e3e012 */
[----:B------:R-:W-:Y:S01]  /*4100*/  FMUL R25, R25, R4 ;  /* 0x0000000419197220 */ /* 0x000fe20000400000 */
[----:B------:R-:W-:Y:S01]  /*4110*/  F2FP.SATFINITE.E4M3.F32.PACK_AB_MERGE_C R29, RZ, R29, RZ ;  /* 0x0000001dff1d723e */ /* 0x000fe200048070ff */
[----:B------:R-:W-:Y:S01]  /*4120*/  BSSY B1, `(.L_x_47) ;  /* 0x0000017000017945 */ /* 0x000fe20003800000 */
[----:B------:R-:W-:Y:S02]  /*4130*/  @!P2 IADD3.X R19, R20, R45, R23, P1, P6 ;  /* 0x0000002d1413a210 */ /* 0x000fe40000fec417 */
[C---:B------:R-:W-:Y:S02]  /*4140*/  @!P5 LEA R23, P6, R10.reuse, R12, 0x8 ;  /* 0x0000000c0a17d211 */ /* 0x040fe400078c40ff */
[----:B------:R-:W-:Y:S01]  /*4150*/  F2FP.SATFINITE.E4M3.F32.PACK_AB_MERGE_C R27, RZ, R27, RZ ;  /* 0x0000001bff1b723e */ /* 0x000fe200048070ff */
[----:B------:R0:W-:Y:S01]  /*4160*/  @!P2 STG.E.U8 desc[UR14][R18.64], R29 ;  /* 0x0000001d1200a986 */ /* 0x0001e2000c10110e */
[----:B-1----:R-:W-:Y:S01]  /*4170*/  @!P5 IADD3 R22, P2, R23, R46, RZ ;  /* 0x0000002e1716d210 */ /* 0x002fe20007f5e0ff */
[----:B------:R-:W1:Y:S01]  /*4180*/  @!P4 LDC.64 R30, c[0x0][0x5c0] ;  /* 0x00017000ff1ecb82 */ /* 0x000e620000000a00 */
[----:B------:R-:W-:-:S02]  /*4190*/  @!P5 LEA.HI.X R28, R10, R20, R11, 0x8, P6 ;  /* 0x000000140a1cd211 */ /* 0x000fc400030f440b */
[----:B------:R-:W-:Y:S02]  /*41a0*/  ISETP.GE.AND P1, PT, R26, 0x109, PT ;  /* 0x000001091a00780c */ /* 0x000fe40003f26270 */
[----:B------:R-:W-:Y:S01]  /*41b0*/  F2FP.SATFINITE.E4M3.F32.PACK_AB_MERGE_C R25, RZ, R25, RZ ;  /* 0x00000019ff19723e */ /* 0x000fe200048070ff */
[----:B------:R-:W-:Y:S01]  /*41c0*/  @!P5 IMAD.X R23, R28, 0x1, R47, P2 ;  /* 0x000000011c17d824 */ /* 0x000fe200010e062f */
[----:B------:R-:W-:Y:S01]  /*41d0*/  ISETP.LT.OR P6, PT, R24, 0x1, !P1 ;  /* 0x000000011800780c */ /* 0x000fe20004fc1670 */
[----:B------:R-:W2:Y:S03]  /*41e0*/  @!P0 LDC.64 R32, c[0x0][0x5c0] ;  /* 0x00017000ff208b82 */ /* 0x000ea60000000a00 */
[----:B------:R0:W-:Y:S09]  /*41f0*/  @!P5 STG.E.U8 desc[UR14][R22.64+0x1], R27 ;  /* 0x0000011b1600d986 */ /* 0x0001f2000c10110e */
[----:B------:R-:W-:Y:S05]  /*4200*/  @P6 BRA `(.L_x_48) ;  /* 0x0000000000206947 */ /* 0x000fea0003800000 */
[----:B0-----:R-:W-:Y:S01]  /*4210*/  IADD3 R19, P2, R12, UR10, RZ ;  /* 0x0000000a0c137c10 */ /* 0x001fe2000ff5e0ff */
[----:B------:R-:W-:-:S03]  /*4220*/  ULDC.64 UR6, c[0x0][0x5c0] ;  /* 0x0001700000067ab9 */ /* 0x000fc60000000a00 */
[----:B------:R-:W-:Y:S02]  /*4230*/  LEA R18, P5, R10, R19, 0x8 ;  /* 0x000000130a127211 */ /* 0x000fe400078a40ff */
[----:B------:R-:W-:Y:S02]  /*4240*/  IADD3.X R19, R20, UR9, RZ, P2, !PT ;  /* 0x0000000914137c10 */ /* 0x000fe400097fe4ff */
[----:B------:R-:W-:Y:S02]  /*4250*/  IADD3 R18, P2, R18, UR6, RZ ;  /* 0x0000000612127c10 */ /* 0x000fe4000ff5e0ff */
[----:B------:R-:W-:-:S04]  /*4260*/  LEA.HI.X R19, R10, R19, R11, 0x8, P5 ;  /* 0x000000130a137211 */ /* 0x000fc800028f440b */
[----:B------:R-:W-:-:S05]  /*4270*/  IADD3.X R19, R19, UR7, RZ, P2, !PT ;  /* 0x0000000713137c10 */ /* 0x000fca00097fe4ff */
[----:B------:R3:W-:Y:S02]  /*4280*/  STG.E.U8 desc[UR14][R18.64], R25 ;  /* 0x0000001912007986 */ /* 0x0007e4000c10110e */
.L_x_48:
[----:B------:R-:W-:Y:S05]  /*4290*/  BSYNC B1 ;  /* 0x0000000000017941 */ /* 0x000fea0003800000 */
.L_x_47:
[----:B0--3--:R-:W-:Y:S01]  /*42a0*/  @!P4 IMAD.MOV.U32 R18, RZ, RZ, R12 ;  /* 0x000000ffff12c224 */ /* 0x009fe200078e000c */
[----:B------:R-:W-:Y:S01]  /*42b0*/  ISETP.LT.OR P1, PT, R24, 0x2, !P1 ;  /* 0x000000021800780c */ /* 0x000fe20004f21670 */
[----:B------:R-:W-:Y:S01]  /*42c0*/  @!P4 IMAD.MOV.U32 R19, RZ, RZ, R20 ;  /* 0x000000ffff13c224 */ /* 0x000fe200078e0014 */
[----:B------:R-:W-:Y:S01]  /*42d0*/  ISETP.GE.AND P2, PT, R26, 0x189, PT ;  /* 0x000001891a00780c */ /* 0x000fe20003f46270 */
[----:B------:R-:W-:Y:S02]  /*42e0*/  @!P0 IMAD.MOV.U32 R22, RZ, RZ, R12 ;  /* 0x000000ffff168224 */ /* 0x000fe400078e000c */
[-C--:B------:R-:W-:Y:S01]  /*42f0*/  FMUL R21, R21, R4.reuse ;  /* 0x0000000415157220 */ /* 0x080fe20000400000 */
[----:B------:R-:W-:Y:S02]  /*4300*/  @!P0 IMAD.MOV.U32 R23, RZ, RZ, R20 ;  /* 0x000000ffff178224 */ /* 0x000fe400078e0014 */
[----:B------:R-:W-:Y:S01]  /*4310*/  FMUL R16, R16, R4 ;  /* 0x0000000410107220 */ /* 0x000fe20000400000 */
[----:B------:R-:W-:-:S04]  /*4320*/  @!P4 IMAD.WIDE.U32 R18, R10, 0x180, R18 ;  /* 0x000001800a12c825 */ /* 0x000fc800078e0012 */
[----:B------:R-:W-:Y:S01]  /*4330*/  FMUL R17, R17, R4 ;  /* 0x0000000411117220 */ /* 0x000fe20000400000 */
[----:B------:R-:W-:Y:S01]  /*4340*/  BSSY B1, `(.L_x_49) ;  /* 0x0000014000017945 */ /* 0x000fe20003800000 */
[----:B------:R-:W-:Y:S01]  /*4350*/  @!P0 IMAD.WIDE.U32 R22, R10, 0x180, R22 ;  /* 0x000001800a168825 */ /* 0x000fe200078e0016 */
[----:B-1----:R-:W-:Y:S02]  /*4360*/  @!P4 IADD3 R18, P5, R18, R30, RZ ;  /* 0x0000001e1212c210 */ /* 0x002fe40007fbe0ff */
[----:B------:R-:W-:Y:S01]  /*4370*/  F2FP.SATFINITE.E4M3.F32.PACK_AB_MERGE_C R27, RZ, R16, RZ ;  /* 0x00000010ff1b723e */ /* 0x000fe200048070ff */
[C---:B------:R-:W-:Y:S01]  /*4380*/  @!P4 IMAD R25, R11.reuse, 0x180, RZ ;  /* 0x000001800b19c824 */ /* 0x040fe200078e02ff */
[----:B--2---:R-:W-:Y:S01]  /*4390*/  @!P0 IADD3 R22, P6, R22, R32, RZ ;  /* 0x0000002016168210 */ /* 0x004fe20007fde0ff */
[----:B------:R-:W-:-:S03]  /*43a0*/  @!P0 IMAD R26, R11, 0x180, RZ ;  /* 0x000001800b1a8824 */ /* 0x000fc600078e02ff */
[----:B------:R-:W-:Y:S02]  /*43b0*/  @!P4 IADD3.X R19, R31, R19, R25, P5, !PT ;  /* 0x000000131f13c210 */ /* 0x000fe40002ffe419 */
[----:B------:R-:W-:Y:S02]  /*43c0*/  F2FP.SATFINITE.E4M3.F32.PACK_AB_MERGE_C R25, RZ, R21, RZ ;  /* 0x00000015ff19723e */ /* 0x000fe400048070ff */
[----:B------:R-:W-:Y:S02]  /*43d0*/  @!P0 IADD3.X R23, R33, R23, R26, P6, !PT ;  /* 0x0000001721178210 */ /* 0x000fe400037fe41a */
[----:B------:R-:W-:Y:S01]  /*43e0*/  F2FP.SATFINITE.E4M3.F32.PACK_AB_MERGE_C R21, RZ, R17, RZ ;  /* 0x00000011ff15723e */ /* 0x000fe200048070ff */
[----:B------:R-:W-:Y:S06]  /*43f0*/  @P1 BRA `(.L_x_50) ;  /* 0x0000000000201947 */ /* 0x000fec0003800000 */
[----:B------:R-:W-:Y:S01]  /*4400*/  IADD3 R17, P1, R12, UR10, RZ ;  /* 0x0000000a0c117c10 */ /* 0x000fe2000ff3e0ff */
[----:B------:R-:W-:-:S03]  /*4410*/  ULDC.64 UR6, c[0x0][0x5c0] ;  /* 0x0001700000067ab9 */ /* 0x000fc60000000a00 */
[----:B------:R-:W-:Y:S02]  /*4420*/  LEA R16, P5, R10, R17, 0x8 ;  /* 0x000000110a107211 */ /* 0x000fe400078a40ff */
[----:B------:R-:W-:Y:S02]  /*4430*/  IADD3.X R17, R20, UR9, RZ, P1, !PT ;  /* 0x0000000914117c10 */ /* 0x000fe40008ffe4ff */
[----:B------:R-:W-:Y:S02]  /*4440*/  IADD3 R16, P1, R16, UR6, RZ ;  /* 0x0000000610107c10 */ /* 0x000fe4000ff3e0ff */
[----:B------:R-:W-:-:S04]  /*4450*/  LEA.HI.X R17, R10, R17, R11, 0x8, P5 ;  /* 0x000000110a117211 */ /* 0x000fc800028f440b */
[----:B------:R-:W-:-:S05]  /*4460*/  IADD3.X R17, R17, UR7, RZ, P1, !PT ;  /* 0x0000000711117c10 */ /* 0x000fca0008ffe4ff */
[----:B------:R0:W-:Y:S02]  /*4470*/  STG.E.U8 desc[UR14][R16.64+0x1], R21 ;  /* 0x0000011510007986 */ /* 0x0001e4000c10110e */
.L_x_50:
[----:B------:R-:W-:Y:S05]  /*4480*/  BSYNC B1 ;  /* 0x0000000000017941 */ /* 0x000fea0003800000 */
.L_x_49:
[----:B------:R1:W-:Y:S01]  /*4490*/  @!P4 STG.E.U8 desc[UR14][R18.64], R25 ;  /* 0x000000191200c986 */ /* 0x0003e2000c10110e */
[-C--:B------:R-:W-:Y:S01]  /*44a0*/  FMUL R15, R15, R4.reuse ;  /* 0x000000040f0f7220 */ /* 0x080fe20000400000 */
[----:B------:R-:W-:Y:S01]  /*44b0*/  BSSY B1, `(.L_x_51) ;  /* 0x000000f000017945 */ /* 0x000fe20003800000 */
[----:B------:R-:W-:Y:S01]  /*44c0*/  FMUL R7, R7, R4 ;  /* 0x0000000407077220 */ /* 0x000fe20000400000 */
[----:B------:R1:W-:Y:S01]  /*44d0*/  @!P0 STG.E.U8 desc[UR14][R22.64+0x1], R27 ;  /* 0x0000011b16008986 */ /* 0x0003e2000c10110e */
[C---:B------:R-:W-:Y:S02]  /*44e0*/  ISETP.LT.OR P0, PT, R24.reuse, 0x1, !P2 ;  /* 0x000000011800780c */ /* 0x040fe40005701670 */
[----:B------:R-:W-:Y:S02]  /*44f0*/  ISETP.LT.OR P2, PT, R24, 0x2, !P2 ;  /* 0x000000021800780c */ /* 0x000fe40005741670 */
[----:B------:R-:W-:-:S09]  /*4500*/  F2FP.SATFINITE.E4M3.F32.PACK_AB_MERGE_C R15, RZ, R15, RZ ;  /* 0x0000000fff0f723e */ /* 0x000fd200048070ff */
[----:B-1----:R-:W-:Y:S05]  /*4510*/  @P0 BRA `(.L_x_52) ;  /* 0x0000000000200947 */ /* 0x002fea0003800000 */
[----:B0-----:R-:W-:Y:S01]  /*4520*/  IADD3 R16, P0, R12, UR10, RZ ;  /* 0x0000000a0c107c10 */ /* 0x001fe2000ff1e0ff */
[----:B------:R-:W-:Y:S01]  /*4530*/  ULDC.64 UR6, c[0x0][0x5c0] ;  /* 0x0001700000067ab9 */ /* 0x000fe20000000a00 */
[----:B------:R-:W-:Y:S02]  /*4540*/  IMAD R19, R11, 0x180, RZ ;  /* 0x000001800b137824 */ /* 0x000fe400078e02ff */
[----:B------:R-:W-:-:S03]  /*4550*/  IADD3.X R17, R20, UR9, RZ, P0, !PT ;  /* 0x0000000914117c10 */ /* 0x000fc600087fe4ff */
[----:B------:R-:W-:-:S03]  /*4560*/  IMAD.WIDE.U32 R16, R10, 0x180, R16 ;  /* 0x000001800a107825 */ /* 0x000fc600078e0010 */
[----:B------:R-:W-:-:S04]  /*4570*/  IADD3 R16, P0, R16, UR6, RZ ;  /* 0x0000000610107c10 */ /* 0x000fc8000ff1e0ff */
[----:B------:R-:W-:-:S05]  /*4580*/  IADD3.X R17, R19, UR7, R17, P0, !PT ;  /* 0x0000000713117c10 */ /* 0x000fca00087fe411 */
[----:B------:R1:W-:Y:S04]  /*4590*/  STG.E.U8 desc[UR14][R16.64], R15 ;  /* 0x0000000f10007986 */ /* 0x0003e8000c10110e */
.L_x_52:
[----:B------:R-:W-:Y:S05]  /*45a0*/  BSYNC B1 ;  /* 0x0000000000017941 */ /* 0x000fea0003800000 */
.L_x_51:
[----:B------:R-:W-:Y:S01]  /*45b0*/  F2FP.SATFINITE.E4M3.F32.PACK_AB_MERGE_C R7, RZ, R7, RZ ;  /* 0x00000007ff07723e */ /* 0x000fe200048070ff */
[----:B------:R-:W-:Y:S06]  /*45c0*/  @P2 BRA `(.L_x_42) ;  /* 0x0000000000202947 */ /* 0x000fec0003800000 */
[----:B------:R-:W-:Y:S01]  /*45d0*/  IADD3 R12, P0, R12, UR10, RZ ;  /* 0x0000000a0c0c7c10 */ /* 0x000fe2000ff1e0ff */
[----:B------:R-:W-:Y:S01]  /*45e0*/  ULDC.64 UR6, c[0x0][0x5c0] ;  /* 0x0001700000067ab9 */ /* 0x000fe20000000a00 */
[----:B------:R-:W-:Y:S02]  /*45f0*/  IMAD R11, R11, 0x180, RZ ;  /* 0x000001800b0b7824 */ /* 0x000fe400078e02ff */
[----:B------:R-:W-:-:S03]  /*4600*/  IADD3.X R13, R20, UR9, RZ, P0, !PT ;  /* 0x00000009140d7c10 */ /* 0x000fc600087fe4ff */
[----:B------:R-:W-:-:S03]  /*4610*/  IMAD.WIDE.U32 R12, R10, 0x180, R12 ;  /* 0x000001800a0c7825 */ /* 0x000fc600078e000c */
[----:B------:R-:W-:-:S04]  /*4620*/  IADD3 R10, P0, R12, UR6, RZ ;  /* 0x000000060c0a7c10 */ /* 0x000fc8000ff1e0ff */
[----:B------:R-:W-:-:S05]  /*4630*/  IADD3.X R11, R11, UR7, R13, P0, !PT ;  /* 0x000000070b0b7c10 */ /* 0x000fca00087fe40d */
[----:B------:R3:W-:Y:S04]  /*4640*/  STG.E.U8 desc[UR14][R10.64+0x1], R7 ;  /* 0x000001070a007986 */ /* 0x0007e8000c10110e */
.L_x_42:
[----:B------:R-:W-:Y:S05]  /*4650*/  BSYNC B0 ;  /* 0x0000000000007941 */ /* 0x000fea0003800000 */
.L_x_38:
[----:B------:R-:W-:Y:S01]  /*4660*/  ULDC UR6, c[0x0][0xc] ;  /* 0x0000030000067ab9 */ /* 0x000fe20000000800 */
[----:B------:R-:W-:Y:S01]  /*4670*/  ULDC UR7, c[0x0][0x10] ;  /* 0x0000040000077ab9 */ /* 0x000fe20000000800 */
[----:B--23--:R-:W2:Y:S01]  /*4680*/  LDC R7, c[0x0][0x14] ;  /* 0x00000500ff077b82 */ /* 0x00cea20000000800 */
[----:B------:R-:W-:Y:S01]  /*4690*/  UIMAD.WIDE.U32 UR6, UR6, UR7, URZ ;  /* 0x00000007060672a5 */ /* 0x000fe2000f8e003f */
[----:B------:R-:W-:Y:S02]  /*46a0*/  IMAD.MOV.U32 R13, RZ, RZ, -0x1 ;  /* 0xffffffffff0d7424 */ /* 0x000fe400078e00ff */
[----:B------:R-:W-:-:S03]  /*46b0*/  IMAD.MOV.U32 R35, RZ, RZ, -0x1 ;  /* 0xffffffffff237424 */ /* 0x000fc600078e00ff */
[----:B--2---:R-:W-:-:S04]  /*46c0*/  IMAD.WIDE.U32 R8, R7, UR6, R8 ;  /* 0x0000000607087c25 */ /* 0x004fc8000f8e0008 */
[----:B------:R-:W-:Y:S01]  /*46d0*/  IMAD R7, R7, UR7, RZ ;  /* 0x0000000707077c24 */ /* 0x000fe2000f8e02ff */
[----:B------:R-:W-:Y:S02]  /*46e0*/  ULDC.64 UR6, c[0x0][0x650] ;  /* 0x0001940000067ab9 */ /* 0x000fe40000000a00 */
[----:B------:R-:W-:Y:S01]  /*46f0*/  ISETP.GE.U32.AND P0, PT, R8, UR6, PT ;  /* 0x0000000608007c0c */ /* 0x000fe2000bf06070 */
[--C-:B------:R-:W-:Y:S01]  /*4700*/  IMAD.IADD R9, R9, 0x1, R7.reuse ;  /* 0x0000000109097824 */ /* 0x100fe200078e0207 */
[----:B------:R-:W-:-:S04]  /*4710*/  PRMT R7, RZ, 0x7610, R7 ;  /* 0x00007610ff077816 */ /* 0x000fc80000000007 */
[----:B------:R-:W-:-:S13]  /*4720*/  ISETP.GE.U32.AND.EX P0, PT, R9, UR7, PT, P0 ;  /* 0x0000000709007c0c */ /* 0x000fda000bf06100 */
[----:B------:R-:W-:Y:S05]  /*4730*/  @P0 BRA `(.L_x_53) ;  /* 0x0000000400600947 */ /* 0x000fea0003800000 */
[----:B------:R-:W2:Y:S01]  /*4740*/  S2R R22, SR_CTAID.X ;  /* 0x0000000000167919 */ /* 0x000ea20000002500 */
[----:B01----:R-:W0:Y:S01]  /*4750*/  LDC.64 R16, c[0x0][0x628] ;  /* 0x00018a00ff107b82 */ /* 0x003e220000000a00 */
[----:B------:R-:W-:Y:S01]  /*4760*/  ULDC UR6, c[0x0][0x150] ;  /* 0x0000540000067ab9 */ /* 0x000fe20000000800 */
[----:B------:R-:W-:Y:S01]  /*4770*/  IMAD.MOV.U32 R14, RZ, RZ, R8 ;  /* 0x000000ffff0e7224 */ /* 0x000fe200078e0008 */
[----:B------:R-:W1:Y:S01]  /*4780*/  S2R R24, SR_CTAID.Y ;  /* 0x0000000000187919 */ /* 0x000e620000002600 */
[----:B-----5:R-:W-:-:S04]  /*4790*/  IMAD.MOV.U32 R15, RZ, RZ, R9 ;  /* 0x000000ffff0f7224 */ /* 0x020fc800078e0009 */
[----:B------:R-:W3:Y:S08]  /*47a0*/  LDC R25, c[0x0][0x144] ;  /* 0x00005100ff197b82 */ /* 0x000ef00000000800 */
[----:B------:R-:W4:Y:S08]  /*47b0*/  LDC R18, c[0x0][0x630] ;  /* 0x00018c00ff127b82 */ /* 0x000f300000000800 */
[----:B------:R-:W1:Y:S01]  /*47c0*/  LDC.64 R20, c[0x0][0x620] ;  /* 0x00018800ff147b82 */ /* 0x000e620000000a00 */
[----:B0-----:R-:W-:-:S04]  /*47d0*/  ISETP.NE.U32.AND P0, PT, R16, RZ, PT ;  /* 0x000000ff1000720c */ /* 0x001fc80003f05070 */
[----:B------:R-:W-:Y:S02]  /*47e0*/  ISETP.NE.AND.EX P0, PT, R17, RZ, PT, P0 ;  /* 0x000000ff1100720c */ /* 0x000fe40003f05300 */
[----:B--2---:R-:W-:-:S05]  /*47f0*/  I2FP.F32.U32 R7, R22 ;  /* 0x0000001600077245 */ /* 0x004fca0000201000 */
[----:B------:R-:W-:-:S04]  /*4800*/  FMUL R7, R7, UR6 ;  /* 0x0000000607077c20 */ /* 0x000fc80008400000 */
[----:B------:R0:W2:Y:S02]  /*4810*/  F2I.U32.TRUNC.NTZ R23, R7 ;  /* 0x0000000700177305 */ /* 0x0000a4000020f000 */
[----:B---34-:R-:W-:Y:S05]  /*4820*/  @!P0 BRA `(.L_x_54) ;  /* 0x0000000000288947 */ /* 0x018fea0003800000 */
[----:B0-----:R-:W0:Y:S02]  /*4830*/  LDC R7, c[0x0][0x634] ;  /* 0x00018d00ff077b82 */ /* 0x001e240000000800 */
        /* <DEDUP_REMOVED lines=9> */
.L_x_54:
[-CC-:B------:R-:W-:Y:S01]  /*48d0*/  SHF.R.U64 R35, R14, R18.reuse, R15.reuse ;  /* 0x000000120e237219 */ /* 0x180fe2000000120f */
[----:B------:R-:W3:Y:S01]  /*48e0*/  LDC.64 R30, c[0x0][0x640] ;  /* 0x00019000ff1e7b82 */ /* 0x000ee20000000a00 */
[----:B0-----:R-:W-:Y:S01]  /*48f0*/  SHF.R.U32.HI R7, RZ, R18, R15 ;  /* 0x00000012ff077219 */ /* 0x001fe2000001160f */
[----:B--2---:R-:W-:Y:S01]  /*4900*/  IMAD.MOV R23, RZ, RZ, -R23 ;  /* 0x000000ffff177224 */ /* 0x004fe200078e0a17 */
[----:B------:R-:W-:Y:S01]  /*4910*/  IADD3 R13, P0, RZ, -R35, RZ ;  /* 0x80000023ff0d7210 */ /* 0x000fe20007f1e0ff */
[----:B------:R-:W-:Y:S02]  /*4920*/  ULDC UR6, c[0x0][0x154] ;  /* 0x0000550000067ab9 */ /* 0x000fe40000000800 */
[----:B------:R-:W-:Y:S02]  /*4930*/  IMAD R23, R25, R23, R22 ;  /* 0x0000001719177224 */ /* 0x000fe400078e0216 */
[----:B------:R-:W0:Y:S01]  /*4940*/  LDC R14, c[0x0][0x618] ;  /* 0x00018600ff0e7b82 */ /* 0x000e220000000800 */
[----:B------:R-:W-:-:S02]  /*4950*/  IMAD.X R7, RZ, RZ, ~R7, P0 ;  /* 0x000000ffff077224 */ /* 0x000fc400000e0e07 */
[----:B-1----:R-:W-:-:S04]  /*4960*/  IMAD.WIDE.U32 R10, R13, R20, R8 ;  /* 0x000000140d0a7225 */ /* 0x002fc800078e0008 */
[----:B------:R-:W-:Y:S01]  /*4970*/  IMAD R12, R7, R20, RZ ;  /* 0x00000014070c7224 */ /* 0x000fe200078e02ff */
[----:B------:R-:W1:Y:S03]  /*4980*/  LDC R26, c[0x0][0x608] ;  /* 0x00018200ff1a7b82 */ /* 0x000e660000000800 */
[----:B------:R-:W-:Y:S02]  /*4990*/  IMAD R7, R13, R21, R12 ;  /* 0x000000150d077224 */ /* 0x000fe400078e020c */
[----:B------:R-:W-:Y:S02]  /*49a0*/  IMAD.MOV.U32 R13, RZ, RZ, 0x1 ;  /* 0x00000001ff0d7424 */ /* 0x000fe400078e00ff */
[----:B------:R-:W-:Y:S01]  /*49b0*/  IMAD.IADD R7, R11, 0x1, R7 ;  /* 0x000000010b077824 */ /* 0x000fe200078e0207 */
[----:B------:R-:W2:Y:S01]  /*49c0*/  LDC R28, c[0x0][0x658] ;  /* 0x00019600ff1c7b82 */ /* 0x000ea20000000800 */
[----:B------:R-:W-:-:S02]  /*49d0*/  I2FP.F32.U32 R11, R24 ;  /* 0x00000018000b7245 */ /* 0x000fc40000201000 */
[----:B---3--:R-:W-:-:S03]  /*49e0*/  ISETP.NE.U32.AND P0, PT, R30, RZ, PT ;  /* 0x000000ff1e00720c */ /* 0x008fc60003f05070 */
[----:B------:R-:W-:Y:S01]  /*49f0*/  FMUL R12, R11, UR6 ;  /* 0x000000060b0c7c20 */ /* 0x000fe20008400000 */
[----:B------:R-:W-:Y:S01]  /*4a00*/  ISETP.NE.AND.EX P0, PT, R31, RZ, PT, P0 ;  /* 0x000000ff1f00720c */ /* 0x000fe20003f05300 */
[----:B------:R-:W3:Y:S01]  /*4a10*/  LDC R21, c[0x0][0x148] ;  /* 0x00005200ff157b82 */ /* 0x000ee20000000800 */
[-CC-:B0-----:R-:W-:Y:S01]  /*4a20*/  SHF.R.U64 R18, R10, R14.reuse, R7.reuse ;  /* 0x0000000e0a127219 */ /* 0x181fe20000001207 */
[----:B------:R0:W4:Y:S01]  /*4a30*/  F2I.U32.TRUNC.NTZ R20, R12 ;  /* 0x0000000c00147305 */ /* 0x000122000020f000 */
[----:B------:R-:W-:Y:S01]  /*4a40*/  SHF.R.U32.HI R7, RZ, R14, R7 ;  /* 0x0000000eff077219 */ /* 0x000fe20000011607 */
[----:B------:R-:W-:-:S04]  /*4a50*/  IMAD.MOV.U32 R11, RZ, RZ, -0x1 ;  /* 0xffffffffff0b7424 */ /* 0x000fc800078e00ff */
[----:B------:R-:W0:Y:S01]  /*4a60*/  LDC R22, c[0x0][0x600] ;  /* 0x00018000ff167b82 */ /* 0x000e220000000800 */
[-CC-:B-1----:R-:W-:Y:S02]  /*4a70*/  SHF.R.U64 R16, R18, R26.reuse, R7.reuse ;  /* 0x0000001a12107219 */ /* 0x182fe40000001207 */
[----:B------:R-:W-:-:S05]  /*4a80*/  SHF.R.U32.HI R7, RZ, R26, R7 ;  /* 0x0000001aff077219 */ /* 0x000fca0000011607 */
[----:B------:R-:W1:Y:S01]  /*4a90*/  LDC R27, c[0x0][0x648] ;  /* 0x00019200ff1b7b82 */ /* 0x000e620000000800 */
[-C--:B--2---:R-:W-:Y:S02]  /*4aa0*/  SHF.L.U32 R10, R11, R28.reuse, RZ ;  /* 0x0000001c0b0a7219 */ /* 0x084fe400000006ff */
[-CC-:B------:R-:W-:Y:S02]  /*4ab0*/  SHF.R.U64 R19, R16, R28.reuse, R7.reuse ;  /* 0x0000001c10137219 */ /* 0x180fe40000001207 */
[----:B------:R-:W-:Y:S02]  /*4ac0*/  SHF.R.U32.HI R11, RZ, R28, R7 ;  /* 0x0000001cff0b7219 */ /* 0x000fe40000011607 */
[----:B------:R-:W-:Y:S01]  /*4ad0*/  LOP3.LUT R25, RZ, R10, RZ, 0x33, !PT ;  /* 0x0000000aff197212 */ /* 0x000fe200078e33ff */
[----:B------:R-:W2:Y:S01]  /*4ae0*/  LDC R29, c[0x0][0x638] ;  /* 0x00018e00ff1d7b82 */ /* 0x000ea20000000800 */
[----:B------:R-:W-:Y:S01]  /*4af0*/  SHF.L.U32 R28, R13, R28, RZ ;  /* 0x0000001c0d1c7219 */ /* 0x000fe200000006ff */
[----:B------:R-:W-:-:S06]  /*4b00*/  IMAD.MOV.U32 R10, RZ, RZ, R19 ;  /* 0x000000ffff0a7224 */ /* 0x000fcc00078e0013 */
[----:B------:R-:W0:Y:S01]  /*4b10*/  LDC R32, c[0x0][0x610] ;  /* 0x00018400ff207b82 */ /* 0x000e220000000800 */
[----:B----4-:R-:W-:Y:S05]  /*4b20*/  @!P0 BRA `(.L_x_55) ;  /* 0x0000000000288947 */ /* 0x010fea0003800000 */
[----:B------:R-:W4:Y:S02]  /*4b30*/  LDC R10, c[0x0][0x64c] ;  /* 0x00019300ff0a7b82 */ /* 0x000f240000000800 */
[----:B----4-:R-:W-:-:S05]  /*4b40*/  IADD3 R7, P0, R19, R10, RZ ;  /* 0x0000000a13077210 */ /* 0x010fca0007f1e0ff */
[----:B------:R-:W-:-:S04]  /*4b50*/  IMAD.X R17, RZ, RZ, R11, P0 ;  /* 0x000000ffff117224 */ /* 0x000fc800000e060b */
[----:B------:R-:W-:-:S04]  /*4b60*/  IMAD.WIDE.U32 R10, R17, R30, RZ ;  /* 0x0000001e110a7225 */ /* 0x000fc800078e00ff */
[----:B0-----:R-:W-:-:S04]  /*4b70*/  IMAD.WIDE.U32 R12, P0, R7, R31, R10 ;  /* 0x0000001f070c7225 */ /* 0x001fc8000780000a */
[----:B------:R-:W-:-:S04]  /*4b80*/  IMAD.WIDE.U32 R10, R7, R30, RZ ;  /* 0x0000001e070a7225 */ /* 0x000fc800078e00ff */
[----:B------:R-:W-:Y:S01]  /*4b90*/  IMAD.X R15, RZ, RZ, RZ, P0 ;  /* 0x000000ffff0f7224 */ /* 0x000fe200000e06ff */
[----:B------:R-:W-:Y:S01]  /*4ba0*/  IADD3 RZ, P0, R11, R12, RZ ;  /* 0x0000000c0bff7210 */ /* 0x000fe20007f1e0ff */
[----:B------:R-:W-:-:S04]  /*4bb0*/  IMAD.MOV.U32 R14, RZ, RZ, R13 ;  /* 0x000000ffff0e7224 */ /* 0x000fc800078e000d */
[----:B------:R-:W-:-:S08]  /*4bc0*/  IMAD.WIDE.U32.X R10, R17, R31, R14, P0 ;  /* 0x0000001f110a7225 */ /* 0x000fd000000e040e */
.L_x_55:
[----:B-1----:R-:W-:Y:S01]  /*4bd0*/  SHF.R.U64 R7, R10, R27, R11 ;  /* 0x0000001b0a077219 */ /* 0x002fe2000000120b */
[----:B0-----:R-:W-:Y:S01]  /*4be0*/  VIADD R11, R22, 0xffffffff ;  /* 0xffffffff160b7836 */ /* 0x001fe20000000000 */
[----:B------:R-:W-:Y:S01]  /*4bf0*/  LOP3.LUT R14, R16, R25, RZ, 0xc0, !PT ;  /* 0x00000019100e7212 */ /* 0x000fe200078ec0ff */
[----:B------:R-:W-:Y:S02]  /*4c00*/  IMAD.MOV R20, RZ, RZ, -R20 ;  /* 0x000000ffff147224 */ /* 0x000fe400078e0a14 */
[----:B------:R-:W-:Y:S01]  /*4c10*/  IMAD.MOV R10, RZ, RZ, -R7 ;  /* 0x000000ffff0a7224 */ /* 0x000fe200078e0a07 */
[----:B------:R-:W-:Y:S01]  /*4c20*/  LOP3.LUT R18, R18, R11, RZ, 0xc0, !PT ;  /* 0x0000000b12127212 */ /* 0x000fe200078ec0ff */
[----:B------:R-:W-:Y:S02]  /*4c30*/  IMAD R14, R28, R7, R14 ;  /* 0x000000071c0e7224 */ /* 0x000fe400078e020e */
[----:B---3--:R-:W-:Y:S02]  /*4c40*/  @P3 IMAD R23, R21, R20, R24 ;  /* 0x0000001415173224 */ /* 0x008fe400078e0218 */
[----:B--2---:R-:W-:-:S02]  /*4c50*/  IMAD R7, R10, R29, R19 ;  /* 0x0000001d0a077224 */ /* 0x004fc400078e0213 */
[----:B------:R-:W-:Y:S02]  /*4c60*/  IMAD R14, R14, R32, R23 ;  /* 0x000000200e0e7224 */ /* 0x000fe400078e0217 */
[----:B------:R-:W-:Y:S02]  /*4c70*/  IMAD R11, R7, R22, R18 ;  /* 0x00000016070b7224 */ /* 0x000fe400078e0212 */
[----:B------:R-:W-:-:S03]  /*4c80*/  IMAD.MOV.U32 R10, RZ, RZ, 0x1 ;  /* 0x00000001ff0a7424 */ /* 0x000fc600078e00ff */
[----:B------:R-:W-:Y:S02]  /*4c90*/  SEL R13, R11, R14, !P3 ;  /* 0x0000000e0b0d7207 */ /* 0x000fe40005800000 */
[----:B------:R-:W-:Y:S02]  /*4ca0*/  PRMT R7, R10, 0x7610, R7 ;  /* 0x000076100a077816 */ /* 0x000fe40000000007 */
[----:B------:R-:W-:-:S07]  /*4cb0*/  SEL R14, R14, R11, !P3 ;  /* 0x0000000b0e0e7207 */ /* 0x000fce0005800000 */
.L_x_53:
[----:B------:R-:W-:Y:S01]  /*4cc0*/  LOP3.LUT P0, RZ, R7, 0xff, RZ, 0xc0, !PT ;  /* 0x000000ff07ff7812 */ /* 0x000fe2000780c0ff */
[----:B------:R-:W-:-:S04]  /*4cd0*/  UIMAD.WIDE.U32 UR6, UR5, 0x4ec4ec4f, URZ ;  /* 0x4ec4ec4f050678a5 */ /* 0x000fc8000f8e003f */
[----:B------:R-:W-:-:S04]  /*4ce0*/  USHF.R.U32.HI UR6, URZ, 0x2, UR7 ;  /* 0x000000023f067899 */ /* 0x000fc80008011607 */
[----:B------:R-:W-:-:S04]  /*4cf0*/  UIMAD UR5, UR6, -0xd, UR5 ;  /* 0xfffffff3060578a4 */ /* 0x000fc8000f8e0205 */
[----:B------:R-:W-:Y:S08]  /*4d00*/  @P0 BRA `(.L_x_56) ;  /* 0xffffffc4008c0947 */ /* 0x000ff0000383ffff */
[----:B------:R-:W-:Y:S05]  /*4d10*/  EXIT ;  /* 0x000000000000794d */ /* 0x000fea0003800000 */
.L_x_8:
        /* <DEDUP_REMOVED lines=26> */
.L_x_58:
[----:B------:R-:W0:Y:S01]  /*4ec0*/  LDC.64 R26, c[0x0][0x640] ;  /* 0x00019000ff1a7b82 */ /* 0x000e220000000a00 */
[-CC-:B------:R-:W-:Y:S01]  /*4ed0*/  SHF.R.U64 R19, R14, R18.reuse, R15.reuse ;  /* 0x000000120e137219 */ /* 0x180fe2000000120f */
[----:B------:R-:W-:Y:S01]  /*4ee0*/  IMAD.MOV.U32 R28, RZ, RZ, 0x1 ;  /* 0x00000001ff1c7424 */ /* 0x000fe200078e00ff */
        /* <DEDUP_REMOVED lines=8> */
[----:B------:R-:W-:Y:S01]  /*4f70*/  IMAD.MOV.U32 R12, RZ, RZ, -0x1 ;  /* 0xffffffffff0c7424 */ /* 0x000fe200078e00ff */
[----:B------:R-:W3:Y:S01]  /*4f80*/  LDC R25, c[0x0][0x658] ;  /* 0x00019600ff197b82 */ /* 0x000ee20000000800 */
[----:B------:R-:W-:Y:S01]  /*4f90*/  IMAD.IADD R3, R3, 0x1, R13 ;  /* 0x0000000103037824 */ /* 0x000fe200078e020d */
[----:B0-----:R-:W-:-:S04]  /*4fa0*/  ISETP.NE.U32.AND P0, PT, R26, RZ, PT ;  /* 0x000000ff1a00720c */ /* 0x001fc80003f05070 */
        /* <DEDUP_REMOVED lines=25> */
.L_x_59:
[----:B-1----:R-:W-:Y:S01]  /*5140*/  SHF.R.U64 R3, R2, R23, R3 ;  /* 0x0000001702037219 */ /* 0x002fe20000001203 */
[----:B0-----:R-:W-:Y:S01]  /*5150*/  VIADD R13, R22, 0xffffffff ;  /* 0xffffffff160d7836 */ /* 0x001fe20000000000 */
[----:B------:R-:W-:Y:S01]  /*5160*/  SHF.L.U32 R28, R28, R25, RZ ;  /* 0x000000191c1c7219 */ /* 0x000fe200000006ff */
[----:B------:R-:W-:Y:S01]  /*5170*/  @P3 IMAD R5, R7, R20, R10 ;  /* 0x0000001407053224 */ /* 0x000fe200078e020a */
[----:B------:R-:W-:Y:S01]  /*5180*/  LOP3.LUT R2, R21, R30, RZ, 0xc0, !PT ;  /* 0x0000001e15027212 */ /* 0x000fe200078ec0ff */
[----:B------:R-:W-:Y:S02]  /*5190*/  IMAD.MOV R11, RZ, RZ, -R3 ;  /* 0x000000ffff0b7224 */ /* 0x000fe400078e0a03 */
[----:B------:R-:W-:Y:S02]  /*51a0*/  IMAD.MOV.U32 R7, RZ, RZ, 0x1 ;  /* 0x00000001ff077424 */ /* 0x000fe400078e00ff */
[----:B------:R-:W-:Y:S01]  /*51b0*/  IMAD R10, R28, R3, R2 ;  /* 0x000000031c0a7224 */ /* 0x000fe200078e0202 */
[----:B------:R-:W-:Y:S01]  /*51c0*/  LOP3.LUT R3, R16, R13, RZ, 0xc0, !PT ;  /* 0x0000000d10037212 */ /* 0x000fe200078ec0ff */
[----:B--2---:R-:W-:-:S02]  /*51d0*/  IMAD R2, R11, R24, R18 ;  /* 0x000000180b027224 */ /* 0x004fc400078e0212 */
[----:B---3--:R-:W-:Y:S02]  /*51e0*/  IMAD R5, R10, R29, R5 ;  /* 0x0000001d0a057224 */ /* 0x008fe400078e0205 */
[--C-:B------:R-:W-:Y:S01]  /*51f0*/  IMAD R18, R2, R22, R3.reuse ;  /* 0x0000001602127224 */ /* 0x100fe200078e0203 */
[----:B------:R-:W-:Y:S01]  /*5200*/  PRMT R3, R7, 0x7610, R3 ;  /* 0x0000761007037816 */ /* 0x000fe20000000003 */
[----:B------:R-:W-:-:S03]  /*5210*/  IMAD.MOV.U32 R17, RZ, RZ, R19 ;  /* 0x000000ffff117224 */ /* 0x000fc600078e0013 */
[----:B------:R-:W-:Y:S02]  /*5220*/  SEL R2, R18, R5, !P3 ;  /* 0x0000000512027207 */ /* 0x000fe40005800000 */
[----:B------:R-:W-:-:S07]  /*5230*/  SEL R18, R5, R18, !P3 ;  /* 0x0000001205127207 */ /* 0x000fce0005800000 */
.L_x_57:
[----:B------:R-:W-:-:S08]  /*5240*/  NOP ;  /* 0x0000000000007918 */ /* 0x000fd00000000000 */
[----:B------:R-:W0:-:S00]  /*5250*/  USETMAXREG.DEALLOC.CTAPOOL 0x28 ;  /* 0x00000028000079c8 */ /* 0x000e0000080e0500 */
[----:B0-----:R-:W-:-:S13]  /*5260*/  ISETP.NE.AND P0, PT, R4, RZ, PT ;  /* 0x000000ff0400720c */ /* 0x001fda0003f05270 */
[----:B------:R-:W-:Y:S05]  /*5270*/  @P0 EXIT ;  /* 0x000000000000094d */ /* 0x000fea0003800000 */
[----:B------:R-:W-:Y:S01]  /*5280*/  LOP3.LUT P0, RZ, R3, 0xff, RZ, 0xc0, !PT ;  /* 0x000000ff03ff7812 */ /* 0x000fe2000780c0ff */
[----:B------:R-:W-:Y:S02]  /*5290*/  IMAD.MOV.U32 R7, RZ, RZ, 0x1 ;  /* 0x00000001ff077424 */ /* 0x000fe400078e00ff */
[----:B------:R-:W-:-:S10]  /*52a0*/  IMAD.MOV.U32 R15, RZ, RZ, RZ ;  /* 0x000000ffff0f7224 */ /* 0x000fd400078e00ff */
[----:B------:R-:W-:Y:S05]  /*52b0*/  @!P0 BRA `(.L_x_60) ;  /* 0x0000000c00448947 */ /* 0x000fea0003800000 */
[----:B------:R-:W0:Y:S01]  /*52c0*/  LDC R3, c[0x0][0x28c] ;  /* 0x0000a300ff037b82 */ /* 0x000e220000000800 */
[----:B------:R-:W1:Y:S01]  /*52d0*/  S2R R12, SR_CgaCtaId ;  /* 0x00000000000c7919 */ /* 0x000e620000008800 */
[----:B------:R-:W-:Y:S01]  /*52e0*/  ULDC UR5, c[0x0][0x658] ;  /* 0x0001960000057ab9 */ /* 0x000fe20000000800 */
[----:B------:R-:W-:Y:S01]  /*52f0*/  UMOV UR7, 0xffffffff ;  /* 0xffffffff00077882 */ /* 0x000fe20000000000 */
[----:B------:R-:W-:Y:S01]  /*5300*/  ULDC UR6, c[0x0][0xc] ;  /* 0x0000030000067ab9 */ /* 0x000fe20000000800 */
[----:B------:R-:W-:Y:S01]  /*5310*/  USHF.L.U32 UR8, UR7, UR5, URZ ;  /* 0x0000000507087299 */ /* 0x000fe2000800063f */
[----:B------:R-:W-:Y:S01]  /*5320*/  BSSY B0, `(.L_x_60) ;  /* 0x00000ca000007945 */ /* 0x000fe20003800000 */
[----:B------:R-:W-:Y:S01]  /*5330*/  UMOV UR9, 0x1 ;  /* 0x0000000100097882 */ /* 0x000fe20000000000 */
[----:B------:R-:W-:Y:S01]  /*5340*/  ULDC UR7, c[0x0][0x10] ;  /* 0x0000040000077ab9 */ /* 0x000fe20000000800 */
[----:B------:R-:W-:Y:S01]  /*5350*/  USHF.L.U32 UR18, UR9, UR5, URZ ;  /* 0x0000000509127299 */ /* 0x000fe2000800063f */
[----:B------:R-:W-:Y:S01]  /*5360*/  IMAD.MOV.U32 R16, RZ, RZ, 0x1 ;  /* 0x00000001ff107424 */ /* 0x000fe200078e00ff */
[----:B------:R-:W-:Y:S01]  /*5370*/  UIMAD.WIDE.U32 UR6, UR6, UR7, URZ ;  /* 0x00000007060672a5 */ /* 0x000fe2000f8e003f */
[----:B------:R-:W-:Y:S01]  /*5380*/  LOP3.LUT R14, R6, 0x2, RZ, 0xfc, !PT ;  /* 0x00000002060e7812 */ /* 0x000fe200078efcff */
[----:B------:R-:W-:Y:S01]  /*5390*/  ULDC UR5, c[0x0][0x14] ;  /* 0x0000050000057ab9 */ /* 0x000fe20000000800 */
[----:B------:R-:W-:Y:S01]  /*53a0*/  IMAD.MOV.U32 R7, RZ, RZ, 0x1 ;  /* 0x00000001ff077424 */ /* 0x000fe200078e00ff */
[----:B------:R-:W-:Y:S01]  /*53b0*/  UIMAD.WIDE.U32 UR20, UR6, UR5, URZ ;  /* 0x00000005061472a5 */ /* 0x000fe2000f8e003f */
[----:B------:R-:W-:Y:S01]  /*53c0*/  IMAD.MOV.U32 R15, RZ, RZ, RZ ;  /* 0x000000ffff0f7224 */ /* 0x000fe200078e00ff */
[----:B------:R-:W-:Y:S01]  /*53d0*/  UIMAD UR13, UR7, UR5, URZ ;  /* 0x00000005070d72a4 */ /* 0x000fe2000f8e023f */
[----:B------:R-:W-:Y:S01]  /*53e0*/  ULDC UR4, c[0x0][0x600] ;  /* 0x0001800000047ab9 */ /* 0x000fe20000000800 */
[----:B------:R-:W-:-:S02]  /*53f0*/  ULOP3.LUT UR17, URZ, UR8, URZ, 0x33, !UPT ;  /* 0x000000083f117292 */ /* 0x000fc4000f8e333f */
[----:B------:R-:W-:Y:S01]  /*5400*/  UIADD3 UR4, UR4, -0x1, URZ ;  /* 0xffffffff04047890 */ /* 0x000fe2000fffe03f */
[----:B0-----:R-:W-:Y:S01]  /*5410*/  VIADD R3, R3, 0x1f ;  /* 0x0000001f03037836 */ /* 0x001fe20000000000 */
[----:B------:R-:W-:Y:S01]  /*5420*/  UIADD3 UR13, UR21, UR13, URZ ;  /* 0x0000000d150d7290 */ /* 0x000fe2000fffe03f */
[----:B------:R-:W-:-:S03]  /*5430*/  ULDC.64 UR22, c[0x0][0x198] ;  /* 0x0000660000167ab9 */ /* 0x000fc60000000a00 */
[----:B------:R-:W-:-:S04]  /*5440*/  SHF.R.S32.HI R4, RZ, 0x1f, R3 ;  /* 0x0000001fff047819 */ /* 0x000fc80000011403 */
[----:B------:R-:W-:Y:S01]  /*5450*/  LEA.HI R4, R4, R3, RZ, 0x5 ;  /* 0x0000000304047211 */ /* 0x000fe200078f28ff */
[C---:B-1----:R-:W-:Y:S02]  /*5460*/  IMAD.SHL.U32 R11, R12.reuse, 0x4, RZ ;  /* 0x000000040c0b7824 */ /* 0x042fe400078e00ff */
[----:B------:R-:W-:Y:S01]  /*5470*/  IMAD.SHL.U32 R12, R12, 0x80, RZ ;  /* 0x000000800c0c7824 */ /* 0x000fe200078e00ff */
[----:B------:R-:W-:Y:S02]  /*5480*/  SHF.R.S32.HI R10, RZ, 0x5, R4 ;  /* 0x00000005ff0a7819 */ /* 0x000fe40000011404 */
[----:B------:R-:W-:Y:S02]  /*5490*/  LOP3.LUT R11, R11, 0x4, RZ, 0xc0, !PT ;  /* 0x000000040b0b7812 */ /* 0x000fe400078ec0ff */
[----:B------:R-:W-:Y:S01]  /*54a0*/  LOP3.LUT R12, R12, 0x80, RZ, 0xc0, !PT ;  /* 0x000000800c0c7812 */ /* 0x000fe200078ec0ff */
[----:B------:R-:W-:-:S07]  /*54b0*/  VIADD R13, R10, 0x1 ;  /* 0x000000010a0d7836 */ /* 0x000fce0000000000 */
.L_x_71:
[----:B------:R-:W-:-:S03]  /*54c0*/  UMOV UR5, 0xffffffff ;  /* 0xffffffff00057882 */ /* 0x000fc60000000000 */
[----:B------:R-:W-:Y:S05]  /*54d0*/  BRA.DIV UR5, `(.L_x_61) ;  /* 0x0000001205f07947 */ /* 0x000fea000b800000 */
[----:B------:R-:W-:-:S13]  /*54e0*/  ELECT P0, URZ, PT ;  /* 0x00000000003f782f */ /* 0x000fda0003800000 */
.L_x_91:
[----:B------:R-:W0:Y:S01]  /*54f0*/  LDC R3, c[0x0][0x28c] ;  /* 0x0000a300ff037b82 */ /* 0x000e220000000800 */
[----:B------:R-:W-:Y:S01]  /*5500*/  BSSY B1, `(.L_x_62) ;  /* 0x0000038000017945 */ /* 0x000fe20003800000 */
[----:B0-----:R-:W-:-:S13]  /*5510*/  ISETP.LT.OR P0, PT, R3, 0x1, !P0 ;  /* 0x000000010300780c */ /* 0x001fda0004701670 */
[----:B------:R-:W-:Y:S05]  /*5520*/  @P0 BRA `(.L_x_63) ;  /* 0x0000000000d40947 */ /* 0x000fea0003800000 */
[----:B------:R-:W-:Y:S02]  /*5530*/  IMAD R19, R2, 0x8, R11 ;  /* 0x0000000802137824 */ /* 0x000fe400078e020b */
[----:B------:R-:W-:Y:S02]  /*5540*/  IMAD.SHL.U32 R20, R18, 0x200, RZ ;  /* 0x0000020012147824 */ /* 0x000fe400078e00ff */
[----:B------:R-:W-:Y:S02]  /*5550*/  IMAD.MOV.U32 R23, RZ, RZ, RZ ;  /* 0x000000ffff177224 */ /* 0x000fe400078e00ff */
[----:B------:R-:W-:Y:S02]  /*5560*/  IMAD.MOV.U32 R2, RZ, RZ, R13 ;  /* 0x000000ffff027224 */ /* 0x000fe400078e000d */
[----:B------:R-:W-:Y:S02]  /*5570*/  IMAD.MOV.U32 R3, RZ, RZ, R7 ;  /* 0x000000ffff037224 */ /* 0x000fe400078e0007 */
[----:B------:R-:W-:-:S07]  /*5580*/  IMAD.MOV.U32 R5, RZ, RZ, R15 ;  /* 0x000000ffff057224 */ /* 0x000fce00078e000f */
.L_x_66:
[----:B------:R-:W0:Y:S01]  /*5590*/  S2R R21, SR_CgaCtaId ;  /* 0x0000000000157919 */ /* 0x000e220000008800 */
[----:B------:R-:W-:Y:S02]  /*55a0*/  MOV R4, 0x400 ;  /* 0x0000040000047802 */ /* 0x000fe40000000f00 */
[----:B------:R-:W-:-:S13]  /*55b0*/  LOP3.LUT P1, RZ, R0, 0x7f, RZ, 0xc0, !PT ;  /* 0x0000007f00ff7812 */ /* 0x000fda000782c0ff */
[----:B------:R-:W1:Y:S01]  /*55c0*/  @!P1 LDC R18, c[0x0][0x500] ;  /* 0x00014000ff129b82 */ /* 0x000e620000000800 */
[----:B0-----:R-:W-:Y:S02]  /*55d0*/  LEA R22, R21, R4, 0x18 ;  /* 0x0000000415167211 */ /* 0x001fe400078ec0ff */
[----:B------:R-:W-:-:S03]  /*55e0*/  SHF.L.U32 R4, R3, 0x1f, RZ ;  /* 0x0000001f03047819 */ /* 0x000fc600000006ff */
[----:B------:R-:W-:-:S04]  /*55f0*/  IMAD R21, R5, 0x8, R22 ;  /* 0x0000000805157824 */ /* 0x000fc800078e0216 */
[----:B------:R-:W0:Y:S02]  /*5600*/  SYNCS.PHASECHK.TRANS64.TRYWAIT P0, [R21+URZ+0x68], R4 ;  /* 0x00006804150075a7 */ /* 0x000e24000800017f */
[----:B01----:R-:W-:Y:S05]  /*5610*/  @!P0 BRA `(.L_x_64) ;  /* 0x0000001000c08947 */ /* 0x003fea0003800000 */
.L_x_92:
[----:B0-----:R-:W-:Y:S01]  /*5620*/  PRMT R4, R14, 0x9910, RZ ;  /* 0x000099100e047816 */ /* 0x001fe200000000ff */
[----:B------:R0:W-:Y:S03]  /*5630*/  @!P1 SYNCS.ARRIVE.TRANS64 RZ, [R21+URZ], R18 ;  /* 0x0000001215ff99a7 */ /* 0x0001e6000800003f */
[----:B------:R-:W-:-:S13]  /*5640*/  ISETP.NE.AND P0, PT, R4, 0x2, PT ;  /* 0x000000020400780c */ /* 0x000fda0003f05270 */
[----:B0-----:R-:W-:Y:S05]  /*5650*/  @P0 BRA `(.L_x_65) ;  /* 0x0000000000040947 */ /* 0x001fea0003800000 */
[----:B------:R-:W-:Y:S01]  /*5660*/  BPT.TRAP 0x1 ;  /* 0x000000040000795c */ /* 0x000fe20000300000 */
.L_x_65:
[----:B------:R-:W-:Y:S01]  /*5670*/  R2UR UR16, R22 ;  /* 0x00000000161072ca */ /* 0x000fe200000e0000 */
[----:B------:R-:W-:Y:S01]  /*5680*/  IMAD R22, R5, 0x4000, R22 ;  /* 0x0000400005167824 */ /* 0x000fe200078e0216 */
[----:B------:R-:W-:Y:S01]  /*5690*/  R2UR UR9, R21 ;  /* 0x00000000150972ca */ /* 0x000fe200000e0000 */
[C---:B------:R-:W-:Y:S01]  /*56a0*/  IMAD R4, R5.reuse, 0x100, R12 ;  /* 0x0000010005047824 */ /* 0x040fe200078e020c */
[----:B------:R-:W-:Y:S01]  /*56b0*/  UIADD3 UR6, UP0, UR22, 0xf0, URZ ;  /* 0x000000f016067890 */ /* 0x000fe2000ff1e03f */
[----:B------:R-:W-:Y:S01]  /*56c0*/  VIADD R2, R2, 0xffffffff ;  /* 0xffffffff02027836 */ /* 0x000fe20000000000 */
[----:B------:R-:W-:Y:S01]  /*56d0*/  R2UR UR5, R22 ;  /* 0x00000000160572ca */ /* 0x000fe200000e0000 */
[----:B------:R-:W-:Y:S01]  /*56e0*/  UIADD3 UR24, UP1, UR22, 0x1f0, URZ ;  /* 0x000001f016187890 */ /* 0x000fe2000ff3e03f */
[----:B------:R-:W-:Y:S01]  /*56f0*/  R2UR UR8, R4 ;  /* 0x00000000040872ca */ /* 0x000fe200000e0000 */
[----:B------:R-:W-:Y:S01]  /*5700*/  UIADD3.X UR7, URZ, UR23, URZ, UP0, !UPT ;  /* 0x000000173f077290 */ /* 0x000fe200087fe43f */
[----:B------:R-:W-:Y:S01]  /*5710*/  R2UR UR11, R20 ;  /* 0x00000000140b72ca */ /* 0x000fe200000e0000 */
[----:B------:R-:W-:Y:S01]  /*5720*/  VIADD R5, R5, 0x1 ;  /* 0x0000000105057836 */ /* 0x000fe20000000000 */
[----:B------:R-:W-:Y:S01]  /*5730*/  R2UR UR10, R23 ;  /* 0x00000000170a72ca */ /* 0x000fe200000e0000 */
[----:B------:R-:W-:Y:S01]  /*5740*/  UIADD3.X UR25, URZ, UR23, URZ, UP1, !UPT ;  /* 0x000000173f197290 */ /* 0x000fe20008ffe43f */
[----:B------:R-:W-:Y:S01]  /*5750*/  R2UR UR12, R17 ;  /* 0x00000000110c72ca */ /* 0x000fe200000e0000 */
[----:B------:R-:W-:Y:S01]  /*5760*/  UMOV UR14, 0x0 ;  /* 0x00000000000e7882 */ /* 0x000fe20000000000 */
[----:B------:R-:W-:Y:S01]  /*5770*/  R2UR UR19, R19 ;  /* 0x00000000131372ca */ /* 0x000fe200000e0000 */
[----:B------:R-:W-:Y:S01]  /*5780*/  UMOV UR15, 0x10000000 ;  /* 0x10000000000f7882 */ /* 0x000fe20000000000 */
[----:B------:R-:W-:Y:S01]  /*5790*/  ISETP.GT.AND P1, PT, R2, 0x1, PT ;  /* 0x000000010200780c */ /* 0x000fe20003f24270 */
[----:B------:R-:W-:Y:S01]  /*57a0*/  UIADD3 UR5, UR5, 0x180, URZ ;  /* 0x0000018005057890 */ /* 0x000fe2000fffe03f */
[----:B------:R-:W-:Y:S01]  /*57b0*/  ISETP.NE.AND P0, PT, R5, 0xd, PT ;  /* 0x0000000d0500780c */ /* 0x000fe20003f05270 */
[----:B------:R-:W-:Y:S01]  /*57c0*/  UIADD3 UR16, UR16, 0x34180, UR8 ;  /* 0x0003418010107890 */ /* 0x000fe2000fffe008 */
[----:B------:R-:W-:Y:S01]  /*57d0*/  VIADD R23, R23, 0x20 ;  /* 0x0000002017177836 */ /* 0x000fe20000000000 */
[----:B------:R-:W-:Y:S01]  /*57e0*/  UMOV UR26, 0x30000 ;  /* 0x00030000001a7882 */ /* 0x000fe20000000000 */
[----:B------:R-:W-:-:S02]  /*57f0*/  SEL R4, RZ, 0x1, P0 ;  /* 0x00000001ff047807 */ /* 0x000fc40000000000 */
[----:B------:R-:W-:Y:S01]  /*5800*/  UMOV UR8, UR5 ;  /* 0x0000000500087c82 */ /* 0x000fe20008000000 */
[----:B------:R-:W-:Y:S01]  /*5810*/  SEL R5, R5, RZ, P0 ;  /* 0x000000ff05057207 */ /* 0x000fe20000000000 */
[----:B------:R0:W-:Y:S01]  /*5820*/  UTMALDG.3D [UR8], [UR6], desc[UR14] ;  /* 0x00000e08060075b4 */ /* 0x0001e20008011000 */
[----:B------:R-:W-:Y:S01]  /*5830*/  LOP3.LUT R3, R3, R4, RZ, 0x3c, !PT ;  /* 0x0000000403037212 */ /* 0x000fe200078e3cff */
[----:B0-----:R-:W-:Y:S01]  /*5840*/  UMOV UR11, UR19 ;  /* 0x00000013000b7c82 */ /* 0x001fe20008000000 */
[----:B------:R-:W-:Y:S02]  /*5850*/  UMOV UR8, UR16 ;  /* 0x0000001000087c82 */ /* 0x000fe40008000000 */
[----:B------:R0:W-:Y:S02]  /*5860*/  UTMALDG.3D.MULTICAST [UR8], [UR24], UR26, desc[UR14] ;  /* 0x00000e08180073b4 */ /* 0x0001e4000801181a */
[----:B0-----:R-:W-:Y:S05]  /*5870*/  @P1 BRA `(.L_x_66) ;  /* 0xfffffffc00441947 */ /* 0x001fea000383ffff */
.L_x_63:
[----:B------:R-:W-:Y:S05]  /*5880*/  BSYNC B1 ;  /* 0x0000000000017941 */ /* 0x000fea0003800000 */
.L_x_62:
[----:B------:R-:W-:Y:S01]  /*5890*/  LOP3.LUT P1, RZ, R16, 0xff, RZ, 0xc0, !PT ;  /* 0x000000ff10ff7812 */ /* 0x000fe2000782c0ff */
[C---:B------:R-:W-:Y:S01]  /*58a0*/  IMAD.IADD R15, R10.reuse, 0x1, R15 ;  /* 0x000000010a0f7824 */ /* 0x040fe200078e020f */
[----:B------:R-:W-:Y:S01]  /*58b0*/  ULDC.64 UR6, c[0x0][0x650] ;  /* 0x0001940000067ab9 */ /* 0x000fe20000000a00 */
[C---:B------:R-:W-:Y:S01]  /*58c0*/  ISETP.GE.U32.AND P2, PT, R10.reuse, 0xd, PT ;  /* 0x0000000d0a00780c */ /* 0x040fe20003f46070 */
[----:B------:R-:W-:Y:S01]  /*58d0*/  BSSY B1, `(.L_x_67) ;  /* 0x000006c000017945 */ /* 0x000fe20003800000 */
[----:B------:R-:W-:Y:S01]  /*58e0*/  IMAD.MOV.U32 R18, RZ, RZ, -0x1 ;  /* 0xffffffffff127424 */ /* 0x000fe200078e00ff */
[----:B------:R-:W-:Y:S01]  /*58f0*/  ISETP.GT.U32.AND P0, PT, R15, 0xc, PT ;  /* 0x0000000c0f00780c */ /* 0x000fe20003f04070 */
[----:B------:R-:W-:Y:S01]  /*5900*/  IMAD.MOV.U32 R17, RZ, RZ, -0x1 ;  /* 0xffffffffff117424 */ /* 0x000fe200078e00ff */
[----:B------:R-:W-:Y:S02]  /*5910*/  PRMT R16, RZ, 0x7610, R16 ;  /* 0x00007610ff107816 */ /* 0x000fe40000000010 */
[----:B------:R-:W-:-:S03]  /*5920*/  ISETP.LT.U32.AND P0, PT, R10, 0xd, P0 ;  /* 0x0000000d0a00780c */ /* 0x000fc60000701070 */
[----:B------:R-:W0:Y:S01]  /*5930*/  @P1 S2R R3, SR_CgaCtaId ;  /* 0x0000000000031919 */ /* 0x000e220000008800 */
[----:B------:R-:W-:-:S04]  /*5940*/  @P1 MOV R2, 0x400 ;  /* 0x0000040000021802 */ /* 0x000fc80000000f00 */
[----:B0-----:R-:W-:Y:S01]  /*5950*/  @P1 LEA R4, R3, R2, 0x18 ;  /* 0x0000000203041211 */ /* 0x001fe200078ec0ff */
[----:B------:R-:W-:Y:S01]  /*5960*/  IMAD.WIDE.U32 R2, R15, 0x4ec4ec4f, RZ ;  /* 0x4ec4ec4f0f027825 */ /* 0x000fe200078e00ff */
[----:B------:R-:W-:Y:S02]  /*5970*/  SEL R2, RZ, 0x1, !P0 ;  /* 0x00000001ff027807 */ /* 0x000fe40004000000 */
[----:B------:R0:W-:Y:S01]  /*5980*/  @P1 SYNCS.ARRIVE.TRANS64.A1T0 RZ, [R4+URZ+0xe8], RZ ;  /* 0x0000e8ff04ff19a7 */ /* 0x0001e2000810003f */
[----:B------:R-:W-:Y:S02]  /*5990*/  IADD3 R8, P1, R8, UR20, RZ ;  /* 0x0000001408087c10 */ /* 0x000fe4000ff3e0ff */
[----:B------:R-:W-:Y:S01]  /*59a0*/  LOP3.LUT R7, R7, R2, RZ, 0x3c, !PT ;  /* 0x0000000207077212 */ /* 0x000fe200078e3cff */
[----:B------:R-:W-:Y:S01]  /*59b0*/  IMAD.MOV.U32 R2, RZ, RZ, -0x1 ;  /* 0xffffffffff027424 */ /* 0x000fe200078e00ff */
[----:B------:R-:W-:Y:S02]  /*59c0*/  IADD3.X R9, R9, UR13, RZ, P1, !PT ;  /* 0x0000000d09097c10 */ /* 0x000fe40008ffe4ff */
[----:B------:R-:W-:-:S02]  /*59d0*/  ISETP.GE.U32.AND P0, PT, R8, UR6, PT ;  /* 0x0000000608007c0c */ /* 0x000fc4000bf06070 */
[----:B0-----:R-:W-:Y:S02]  /*59e0*/  SHF.R.U32.HI R4, RZ, 0x2, R3 ;  /* 0x00000002ff047819 */ /* 0x001fe40000011603 */
[----:B------:R-:W-:Y:S02]  /*59f0*/  ISETP.GE.U32.AND.EX P0, PT, R9, UR7, PT, P0 ;  /* 0x0000000709007c0c */ /* 0x000fe4000bf06100 */
[----:B------:R-:W-:Y:S01]  /*5a00*/  @P2 LOP3.LUT R7, R7, 0x1, R4, 0x78, !PT ;  /* 0x0000000107072812 */ /* 0x000fe200078e7804 */
[----:B------:R-:W-:Y:S01]  /*5a10*/  IMAD R15, R4, -0xd, R15 ;  /* 0xfffffff3040f7824 */ /* 0x000fe200078e020f */
[----:B------:R-:W-:-:S09]  /*5a20*/  PRMT R3, RZ, 0x7610, R3 ;  /* 0x00007610ff037816 */ /* 0x000fd20000000003 */
[----:B------:R-:W-:Y:S05]  /*5a30*/  @P0 BRA `(.L_x_68) ;  /* 0x0000000400540947 */ /* 0x000fea0003800000 */
[----:B------:R-:W0:Y:S01]  /*5a40*/  S2R R18, SR_CTAID.X ;  /* 0x0000000000127919 */ /* 0x000e220000002500 */
[----:B------:R-:W-:Y:S01]  /*5a50*/  ULDC.64 UR6, c[0x0][0x628] ;  /* 0x00018a0000067ab9 */ /* 0x000fe20000000a00 */
[----:B------:R-:W-:Y:S01]  /*5a60*/  ULDC UR8, c[0x0][0x630] ;  /* 0x00018c0000087ab9 */ /* 0x000fe20000000800 */
[----:B------:R-:W-:Y:S01]  /*5a70*/  ISETP.NE.U32.AND P0, PT, RZ, UR6, PT ;  /* 0x00000006ff007c0c */ /* 0x000fe2000bf05070 */
[----:B------:R-:W1:Y:S01]  /*5a80*/  S2R R19, SR_CTAID.Y ;  /* 0x0000000000137919 */ /* 0x000e620000002600 */
[----:B------:R-:W-:Y:S01]  /*5a90*/  ULDC UR9, c[0x0][0x150] ;  /* 0x0000540000097ab9 */ /* 0x000fe20000000800 */
[----:B------:R-:W-:Y:S01]  /*5aa0*/  IMAD.MOV.U32 R2, RZ, RZ, R8 ;  /* 0x000000ffff027224 */ /* 0x000fe200078e0008 */
[----:B------:R-:W-:Y:S01]  /*5ab0*/  ISETP.NE.AND.EX P0, PT, RZ, UR7, PT, P0 ;  /* 0x00000007ff007c0c */ /* 0x000fe2000bf05300 */
[----:B------:R-:W-:Y:S01]  /*5ac0*/  IMAD.MOV.U32 R3, RZ, RZ, R9 ;  /* 0x000000ffff037224 */ /* 0x000fe200078e0009 */
[----:B0-----:R-:W-:-:S11]  /*5ad0*/  I2FP.F32.U32 R20, R18 ;  /* 0x0000001200147245 */ /* 0x001fd60000201000 */
[----:B------:R-:W-:Y:S05]  /*5ae0*/  @!P0 BRA `(.L_x_69) ;  /* 0x0000000000288947 */ /* 0x000fea0003800000 */
[----:B------:R-:W-:Y:S02]  /*5af0*/  ULDC UR5, c[0x0][0x634] ;  /* 0x00018d0000057ab9 */ /* 0x000fe40000000800 */
[----:B------:R-:W-:-:S05]  /*5b00*/  IADD3 R3, P0, R8, UR5, RZ ;  /* 0x0000000508037c10 */ /* 0x000fca000ff1e0ff */
[----:B------:R-:W-:-:S04]  /*5b10*/  IMAD.X R17, RZ, RZ, R9, P0 ;  /* 0x000000ffff117224 */ /* 0x000fc800000e0609 */
[----:B------:R-:W-:-:S04]  /*5b20*/  IMAD.WIDE.U32 R4, R17, UR6, RZ ;  /* 0x0000000611047c25 */ /* 0x000fc8000f8e00ff */
[----:B------:R-:W-:-:S04]  /*5b30*/  IMAD.WIDE.U32 R4, P0, R3, UR7, R4 ;  /* 0x0000000703047c25 */ /* 0x000fc8000f800004 */
[----:B------:R-:W-:-:S04]  /*5b40*/  IMAD.WIDE.U32 R2, R3, UR6, RZ ;  /* 0x0000000603027c25 */ /* 0x000fc8000f8e00ff */
[----:B------:R-:W-:Y:S01]  /*5b50*/  IMAD.MOV.U32 R2, RZ, RZ, R5 ;  /* 0x000000ffff027224 */ /* 0x000fe200078e0005 */
[----:B------:R-:W-:Y:S01]  /*5b60*/  IADD3 RZ, P1, R3, R4, RZ ;  /* 0x0000000403ff7210 */ /* 0x000fe20007f3e0ff */
[----:B------:R-:W-:-:S04]  /*5b70*/  IMAD.X R3, RZ, RZ, RZ, P0 ;  /* 0x000000ffff037224 */ /* 0x000fc800000e06ff */
[----:B------:R-:W-:-:S08]  /*5b80*/  IMAD.WIDE.U32.X R2, R17, UR7, R2, P1 ;  /* 0x0000000711027c25 */ /* 0x000fd000088e0402 */
.L_x_69:
[--C-:B------:R-:W-:Y:S01]  /*5b90*/  SHF.R.U64 R17, R2, UR8, R3.reuse ;  /* 0x0000000802117c19 */ /* 0x100fe20008001203 */
[----:B------:R-:W-:Y:S01]  /*5ba0*/  FMUL R20, R20, UR9 ;  /* 0x0000000914147c20 */ /* 0x000fe20008400000 */
[----:B------:R-:W-:Y:S01]  /*5bb0*/  SHF.R.U32.HI R2, RZ, UR8, R3 ;  /* 0x00000008ff027c19 */ /* 0x000fe20008011603 */
[----:B------:R-:W0:Y:S01]  /*5bc0*/  LDC R23, c[0x0][0x144] ;  /* 0x00005100ff177b82 */ /* 0x000e220000000800 */
[----:B------:R-:W-:Y:S01]  /*5bd0*/  IADD3 R21, P0, RZ, -R17, RZ ;  /* 0x80000011ff157210 */ /* 0x000fe20007f1e0ff */
[----:B------:R-:W-:Y:S01]  /*5be0*/  ULDC UR5, c[0x0][0x154] ;  /* 0x0000550000057ab9 */ /* 0x000fe20000000800 */
[----:B-1----:R-:W-:Y:S01]  /*5bf0*/  I2FP.F32.U32 R3, R19 ;  /* 0x0000001300037245 */ /* 0x002fe20000201000 */
[----:B------:R-:W1:Y:S01]  /*5c00*/  F2I.U32.TRUNC.NTZ R20, R20 ;  /* 0x0000001400147305 */ /* 0x000e62000020f000 */
[----:B------:R-:W-:Y:S01]  /*5c10*/  ULDC.64 UR6, c[0x0][0x620] ;  /* 0x0001880000067ab9 */ /* 0x000fe20000000a00 */
[----:B------:R-:W-:Y:S02]  /*5c20*/  IMAD.X R2, RZ, RZ, ~R2, P0 ;  /* 0x000000ffff027224 */ /* 0x000fe400000e0e02 */
[----:B------:R-:W-:Y:S01]  /*5c30*/  FMUL R4, R3, UR5 ;  /* 0x0000000503047c20 */ /* 0x000fe20008400000 */
[----:B------:R-:W2:Y:S01]  /*5c40*/  LDC R22, c[0x0][0x148] ;  /* 0x00005200ff167b82 */ /* 0x000ea20000000800 */
[----:B------:R-:W-:Y:S01]  /*5c50*/  IMAD R2, R2, UR6, RZ ;  /* 0x0000000602027c24 */ /* 0x000fe2000f8e02ff */
[----:B------:R-:W-:Y:S01]  /*5c60*/  ULDC UR5, c[0x0][0x618] ;  /* 0x0001860000057ab9 */ /* 0x000fe20000000800 */
[----:B------:R-:W-:-:S02]  /*5c70*/  IMAD.MOV.U32 R3, RZ, RZ, R9 ;  /* 0x000000ffff037224 */ /* 0x000fc400078e0009 */
[----:B------:R-:W3:Y:S01]  /*5c80*/  F2I.U32.TRUNC.NTZ R4, R4 ;  /* 0x0000000400047305 */ /* 0x000ee2000020f000 */
[C---:B------:R-:W-:Y:S02]  /*5c90*/  IMAD R5, R21.reuse, UR7, R2 ;  /* 0x0000000715057c24 */ /* 0x040fe4000f8e0202 */
[----:B------:R-:W-:Y:S02]  /*5ca0*/  IMAD.MOV.U32 R2, RZ, RZ, R8 ;  /* 0x000000ffff027224 */ /* 0x000fe400078e0008 */
[----:B-1----:R-:W-:Y:S02]  /*5cb0*/  IMAD.MOV R20, RZ, RZ, -R20 ;  /* 0x000000ffff147224 */ /* 0x002fe400078e0a14 */
[----:B------:R-:W-:Y:S01]  /*5cc0*/  IMAD.WIDE.U32 R2, R21, UR6, R2 ;  /* 0x0000000615027c25 */ /* 0x000fe2000f8e0002 */
[----:B------:R-:W-:Y:S02]  /*5cd0*/  ULDC.64 UR6, c[0x0][0x640] ;  /* 0x0001900000067ab9 */ /* 0x000fe40000000a00 */
[----:B------:R-:W-:Y:S01]  /*5ce0*/  ISETP.NE.U32.AND P0, PT, RZ, UR6, PT ;  /* 0x00000006ff007c0c */ /* 0x000fe2000bf05070 */
[----:B------:R-:W-:-:S02]  /*5cf0*/  IMAD.IADD R3, R3, 0x1, R5 ;  /* 0x0000000103037824 */ /* 0x000fc400078e0205 */
[----:B0-----:R-:W-:Y:S01]  /*5d00*/  IMAD R18, R23, R20, R18 ;  /* 0x0000001417127224 */ /* 0x001fe200078e0212 */
[----:B------:R-:W-:Y:S02]  /*5d10*/  ISETP.NE.AND.EX P0, PT, RZ, UR7, PT, P0 ;  /* 0x00000007ff007c0c */ /* 0x000fe4000bf05300 */
[--C-:B------:R-:W-:Y:S01]  /*5d20*/  SHF.R.U64 R20, R2, UR5, R3.reuse ;  /* 0x0000000502147c19 */ /* 0x100fe20008001203 */
[----:B---3--:R-:W-:Y:S01]  /*5d30*/  IMAD.MOV R2, RZ, RZ, -R4 ;  /* 0x000000ffff027224 */ /* 0x008fe200078e0a04 */
[----:B------:R-:W-:Y:S01]  /*5d40*/  SHF.R.U32.HI R3, RZ, UR5, R3 ;  /* 0x00000005ff037c19 */ /* 0x000fe20008011603 */
[----:B------:R-:W-:Y:S02]  /*5d50*/  ULDC UR5, c[0x0][0x608] ;  /* 0x0001820000057ab9 */ /* 0x000fe40000000800 */
[----:B--2---:R-:W-:Y:S01]  /*5d60*/  @P3 IMAD R18, R22, R2, R19 ;  /* 0x0000000216123224 */ /* 0x004fe200078e0213 */
[--C-:B------:R-:W-:Y:S02]  /*5d70*/  SHF.R.U64 R22, R20, UR5, R3.reuse ;  /* 0x0000000514167c19 */ /* 0x100fe40008001203 */
[----:B------:R-:W-:Y:S01]  /*5d80*/  SHF.R.U32.HI R3, RZ, UR5, R3 ;  /* 0x00000005ff037c19 */ /* 0x000fe20008011603 */
[----:B------:R-:W-:-:S03]  /*5d90*/  ULDC UR5, c[0x0][0x658] ;  /* 0x0001960000057ab9 */ /* 0x000fc60000000800 */
[--C-:B------:R-:W-:Y:S02]  /*5da0*/  SHF.R.U64 R19, R22, UR5, R3.reuse ;  /* 0x0000000516137c19 */ /* 0x100fe40008001203 */
[----:B------:R-:W-:-:S03]  /*5db0*/  SHF.R.U32.HI R21, RZ, UR5, R3 ;  /* 0x00000005ff157c19 */ /* 0x000fc60008011603 */
[----:B------:R-:W-:Y:S02]  /*5dc0*/  IMAD.MOV.U32 R4, RZ, RZ, R19 ;  /* 0x000000ffff047224 */ /* 0x000fe400078e0013 */
[----:B------:R-:W-:Y:S01]  /*5dd0*/  IMAD.MOV.U32 R3, RZ, RZ, R21 ;  /* 0x000000ffff037224 */ /* 0x000fe200078e0015 */
[----:B------:R-:W-:Y:S06]  /*5de0*/  @!P0 BRA `(.L_x_70) ;  /* 0x00000000002c8947 */ /* 0x000fec0003800000 */
        /* <DEDUP_REMOVED lines=9> */
[----:B------:R-:W-:-:S04]  /*5e80*/  IMAD.WIDE.U32.X R2, R21, UR7, R2, P1 ;  /* 0x0000000715027c25 */ /* 0x000fc800088e0402 */
[----:B------:R-:W-:-:S07]  /*5e90*/  IMAD.MOV.U32 R4, RZ, RZ, R2 ;  /* 0x000000ffff047224 */ /* 0x000fce00078e0002 */
.L_x_70:
[----:B------:R-:W-:Y:S01]  /*5ea0*/  ULDC UR5, c[0x0][0x648] ;  /* 0x0001920000057ab9 */ /* 0x000fe20000000800 */
[----:B------:R-:W-:Y:S01]  /*5eb0*/  LOP3.LUT R2, R22, UR17, RZ, 0xc0, !PT ;  /* 0x0000001116027c12 */ /* 0x000fe2000f8ec0ff */
[----:B------:R-:W-:Y:S01]  /*5ec0*/  ULDC UR6, c[0x0][0x610] ;  /* 0x0001840000067ab9 */ /* 0x000fe20000000800 */
[----:B------:R-:W-:Y:S01]  /*5ed0*/  SHF.R.U64 R3, R4, UR5, R3 ;  /* 0x0000000504037c19 */ /* 0x000fe20008001203 */
[----:B------:R-:W-:Y:S01]  /*5ee0*/  ULDC UR5, c[0x0][0x638] ;  /* 0x00018e0000057ab9 */ /* 0x000fe20000000800 */
[----:B------:R-:W-:-:S03]  /*5ef0*/  LOP3.LUT R20, R20, UR4, RZ, 0xc0, !PT ;  /* 0x0000000414147c12 */ /* 0x000fc6000f8ec0ff */
[----:B------:R-:W-:Y:S02]  /*5f00*/  IMAD.MOV R4, RZ, RZ, -R3 ;  /* 0x000000ffff047224 */ /* 0x000fe400078e0a03 */
[----:B------:R-:W-:Y:S02]  /*5f10*/  IMAD R3, R3, UR18, R2 ;  /* 0x0000001203037c24 */ /* 0x000fe4000f8e0202 */
[----:B------:R-:W-:Y:S01]  /*5f20*/  IMAD R19, R4, UR5, R19 ;  /* 0x0000000504137c24 */ /* 0x000fe2000f8e0213 */
[----:B------:R-:W-:Y:S01]  /*5f30*/  ULDC UR5, c[0x0][0x600] ;  /* 0x0001800000057ab9 */ /* 0x000fe20000000800 */
[----:B------:R-:W-:Y:S02]  /*5f40*/  IMAD R18, R3, UR6, R18 ;  /* 0x0000000603127c24 */ /* 0x000fe4000f8e0212 */
[----:B------:R-:W-:Y:S02]  /*5f50*/  IMAD R19, R19, UR5, R20 ;  /* 0x0000000513137c24 */ /* 0x000fe4000f8e0214 */
[----:B------:R-:W-:-:S03]  /*5f60*/  IMAD.MOV.U32 R3, RZ, RZ, 0x1 ;  /* 0x00000001ff037424 */ /* 0x000fc600078e00ff */
[----:B------:R-:W-:Y:S02]  /*5f70*/  SEL R2, R19, R18, !P3 ;  /* 0x0000001213027207 */ /* 0x000fe40005800000 */
[----:B------:R-:W-:-:S07]  /*5f80*/  SEL R18, R18, R19, !P3 ;  /* 0x0000001312127207 */ /* 0x000fce0005800000 */
.L_x_68:
[----:B------:R-:W-:Y:S05]  /*5f90*/  BSYNC B1 ;  /* 0x0000000000017941 */ /* 0x000fea0003800000 */
.L_x_67:
[----:B------:R-:W-:-:S13]  /*5fa0*/  LOP3.LUT P0, RZ, R3, 0xff, RZ, 0xc0, !PT ;  /* 0x000000ff03ff7812 */ /* 0x000fda000780c0ff */
[----:B------:R-:W-:Y:S05]  /*5fb0*/  @P0 BRA `(.L_x_71) ;  /* 0xfffffff400400947 */ /* 0x000fea000383ffff */
[----:B------:R-:W-:Y:S05]  /*5fc0*/  BSYNC B0 ;  /* 0x0000000000007941 */ /* 0x000fea0003800000 */
.L_x_60:
[----:B------:R-:W-:-:S03]  /*5fd0*/  UMOV UR5, 0xffffffff ;  /* 0xffffffff00057882 */ /* 0x000fc60000000000 */
[----:B------:R-:W-:Y:S05]  /*5fe0*/  BRA.DIV UR5, `(.L_x_72) ;  /* 0x0000000a05607947 */ /* 0x000fea000b800000 */
[----:B------:R-:W-:-:S13]  /*5ff0*/  ELECT P0, URZ, PT ;  /* 0x00000000003f782f */ /* 0x000fda0003800000 */
.L_x_95:
[----:B------:R-:W-:Y:S04]  /*6000*/  BSSY B0, `(.L_x_73) ;  /* 0x000007c000007945 */ /* 0x000fe80003800000 */
[----:B------:R-:W-:Y:S05]  /*6010*/  @!P0 BRA `(.L_x_74) ;  /* 0x0000000400e88947 */ /* 0x000fea0003800000 */
[----:B------:R-:W-:-:S04]  /*6020*/  LOP3.LUT R6, R6, 0x2, RZ, 0xfc, !PT ;  /* 0x0000000206067812 */ /* 0x000fc800078efcff */
[----:B------:R-:W-:-:S13]  /*6030*/  ISETP.NE.AND P0, PT, R6, 0x3, PT ;  /* 0x000000030600780c */ /* 0x000fda0003f05270 */
[----:B------:R-:W-:Y:S05]  /*6040*/  @!P0 BRA `(.L_x_75) ;  /* 0x0000000000048947 */ /* 0x000fea0003800000 */
[----:B------:R-:W-:Y:S01]  /*6050*/  BPT.TRAP 0x1 ;  /* 0x000000040000795c */ /* 0x000fe20000300000 */
.L_x_75:
[----:B------:R-:W0:Y:S01]  /*6060*/  S2R R3, SR_CgaCtaId ;  /* 0x0000000000037919 */ /* 0x000e220000008800 */
[----:B------:R-:W-:-:S04]  /*6070*/  MOV R0, 0x400 ;  /* 0x0000040000007802 */ /* 0x000fc80000000f00 */
[----:B0-----:R-:W-:Y:S02]  /*6080*/  LEA R0, R3, R0, 0x18 ;  /* 0x0000000003007211 */ /* 0x001fe400078ec0ff */
[----:B------:R-:W-:-:S03]  /*6090*/  SHF.L.U32 R3, R7, 0x1f, RZ ;  /* 0x0000001f07037819 */ /* 0x000fc600000006ff */
[----:B------:R-:W-:-:S04]  /*60a0*/  VIADD R0, R0, 0x68 ;  /* 0x0000006800007836 */ /* 0x000fc80000000000 */
[C---:B------:R-:W-:Y:S02]  /*60b0*/  IMAD R6, R15.reuse, 0x8, R0 ;  /* 0x000000080f067824 */ /* 0x040fe400078e0200 */
[----:B------:R-:W-:Y:S02]  /*60c0*/  VIADD R15, R15, 0x1 ;  /* 0x000000010f0f7836 */ /* 0x000fe40000000000 */
[----:B------:R-:W0:Y:S03]  /*60d0*/  SYNCS.PHASECHK.TRANS64.TRYWAIT P0, [R6+URZ], R3 ;  /* 0x00000003060075a7 */ /* 0x000e26000800017f */
[----:B------:R-:W-:-:S04]  /*60e0*/  ISETP.NE.AND P1, PT, R15, 0xd, PT ;  /* 0x0000000d0f00780c */ /* 0x000fc80003f25270 */
[----:B------:R-:W-:Y:S02]  /*60f0*/  SEL R2, RZ, 0x1, P1 ;  /* 0x00000001ff027807 */ /* 0x000fe40000800000 */
[----:B------:R-:W-:Y:S02]  /*6100*/  SEL R15, R15, RZ, P1 ;  /* 0x000000ff0f0f7207 */ /* 0x000fe40000800000 */
[----:B------:R-:W-:-:S03]  /*6110*/  LOP3.LUT R8, R7, R2, RZ, 0x3c, !PT ;  /* 0x0000000207087212 */ /* 0x000fc600078e3cff */
[----:B------:R-:W-:Y:S01]  /*6120*/  IMAD R7, R15, 0x8, R0 ;  /* 0x000000080f077824 */ /* 0x000fe200078e0200 */
[----:B------:R-:W-:Y:S01]  /*6130*/  SHF.L.U32 R4, R8, 0x1f, RZ ;  /* 0x0000001f08047819 */ /* 0x000fe200000006ff */
[----:B0-----:R-:W-:Y:S06]  /*6140*/  @!P0 BRA `(.L_x_76) ;  /* 0x0000000800288947 */ /* 0x001fec0003800000 */
.L_x_96:
[----:B------:R-:W1:Y:S01]  /*6150*/  SYNCS.PHASECHK.TRANS64.TRYWAIT P0, [R7+URZ], R4 ;  /* 0x00000004070075a7 */ /* 0x000e62000800017f */
[----:B------:R-:W-:-:S05]  /*6160*/  VIADD R2, R15, 0x1 ;  /* 0x000000010f027836 */ /* 0x000fca0000000000 */
[----:B------:R-:W-:-:S04]  /*6170*/  ISETP.NE.AND P1, PT, R2, 0xd, PT ;  /* 0x0000000d0200780c */ /* 0x000fc80003f25270 */
[----:B0-----:R-:W-:Y:S02]  /*6180*/  SEL R3, RZ, 0x1, P1 ;  /* 0x00000001ff037807 */ /* 0x001fe40000800000 */
[----:B------:R-:W-:Y:S02]  /*6190*/  SEL R9, R2, RZ, P1 ;  /* 0x000000ff02097207 */ /* 0x000fe40000800000 */
[----:B------:R-:W-:-:S03]  /*61a0*/  LOP3.LUT R8, R8, R3, RZ, 0x3c, !PT ;  /* 0x0000000308087212 */ /* 0x000fc600078e3cff */
[----:B------:R-:W-:Y:S01]  /*61b0*/  IMAD R6, R9, 0x8, R0 ;  /* 0x0000000809067824 */ /* 0x000fe200078e0200 */
[----:B------:R-:W-:Y:S01]  /*61c0*/  SHF.L.U32 R5, R8, 0x1f, RZ ;  /* 0x0000001f08057819 */ /* 0x000fe200000006ff */
[----:B-1----:R-:W-:Y:S06]  /*61d0*/  @!P0 BRA `(.L_x_77) ;  /* 0x0000000800188947 */ /* 0x002fec0003800000 */
.L_x_97:
[----:B------:R-:W1:Y:S01]  /*61e0*/  SYNCS.PHASECHK.TRANS64.TRYWAIT P0, [R6+URZ], R5 ;  /* 0x00000005060075a7 */ /* 0x000e62000800017f */
[----:B------:R-:W-:-:S05]  /*61f0*/  VIADD R2, R9, 0x1 ;  /* 0x0000000109027836 */ /* 0x000fca0000000000 */
[----:B------:R-:W-:-:S04]  /*6200*/  ISETP.NE.AND P1, PT, R2, 0xd, PT ;  /* 0x0000000d0200780c */ /* 0x000fc80003f25270 */
[----:B------:R-:W-:Y:S02]  /*6210*/  SEL R3, RZ, 0x1, P1 ;  /* 0x00000001ff037807 */ /* 0x000fe40000800000 */
[----:B0-----:R-:W-:Y:S02]  /*6220*/  SEL R7, R2, RZ, P1 ;  /* 0x000000ff02077207 */ /* 0x001fe40000800000 */
[----:B------:R-:W-:-:S03]  /*6230*/  LOP3.LUT R8, R8, R3, RZ, 0x3c, !PT ;  /* 0x0000000308087212 */ /* 0x000fc600078e3cff */
[----:B------:R-:W-:Y:S01]  /*6240*/  IMAD R9, R7, 0x8, R0 ;  /* 0x0000000807097824 */ /* 0x000fe200078e0200 */
[----:B------:R-:W-:Y:S01]  /*6250*/  SHF.L.U32 R4, R8, 0x1f, RZ ;  /* 0x0000001f08047819 */ /* 0x000fe200000006ff */
[----:B-1----:R-:W-:Y:S06]  /*6260*/  @!P0 BRA `(.L_x_78) ;  /* 0x0000000800088947 */ /* 0x002fec0003800000 */
.L_x_98:
[----:B------:R-:W1:Y:S01]  /*6270*/  SYNCS.PHASECHK.TRANS64.TRYWAIT P0, [R9+URZ], R4 ;  /* 0x00000004090075a7 */ /* 0x000e62000800017f */
[----:B------:R-:W-:-:S05]  /*6280*/  VIADD R2, R7, 0x1 ;  /* 0x0000000107027836 */ /* 0x000fca0000000000 */
[----:B------:R-:W-:-:S04]  /*6290*/  ISETP.NE.AND P1, PT, R2, 0xd, PT ;  /* 0x0000000d0200780c */ /* 0x000fc80003f25270 */
[----:B------:R-:W-:Y:S02]  /*62a0*/  SEL R3, RZ, 0x1, P1 ;  /* 0x00000001ff037807 */ /* 0x000fe40000800000 */
[----:B------:R-:W-:Y:S02]  /*62b0*/  SEL R7, R2, RZ, P1 ;  /* 0x000000ff02077207 */ /* 0x000fe40000800000 */
[----:B------:R-:W-:-:S03]  /*62c0*/  LOP3.LUT R8, R8, R3, RZ, 0x3c, !PT ;  /* 0x0000000308087212 */ /* 0x000fc600078e3cff */
[----:B0-----:R-:W-:Y:S01]  /*62d0*/  IMAD R6, R7, 0x8, R0 ;  /* 0x0000000807067824 */ /* 0x001fe200078e0200 */
[----:B------:R-:W-:Y:S01]  /*62e0*/  SHF.L.U32 R5, R8, 0x1f, RZ ;  /* 0x0000001f08057819 */ /* 0x000fe200000006ff */
[----:B-1----:R-:W-:Y:S06]  /*62f0*/  @!P0 BRA `(.L_x_79) ;  /* 0x0000000400f88947 */ /* 0x002fec0003800000 */
.L_x_99:
        /* <DEDUP_REMOVED lines=9> */
.L_x_100:
        /* <DEDUP_REMOVED lines=9> */
.L_x_101:
        /* <DEDUP_REMOVED lines=9> */
.L_x_102:
        /* <DEDUP_REMOVED lines=9> */
.L_x_103:
        /* <DEDUP_REMOVED lines=9> */
.L_x_104:
[----:B------:R-:W1:Y:S01]  /*65d0*/  SYNCS.PHASECHK.TRANS64.TRYWAIT P0, [R9+URZ], R4 ;  /* 0x00000004090075a7 */ /* 0x000e62000800017f */
[----:B------:R-:W-:-:S05]  /*65e0*/  VIADD R2, R7, 0x1 ;  /* 0x0000000107027836 */ /* 0x000fca0000000000 */
[----:B------:R-:W-:-:S04]  /*65f0*/  ISETP.NE.AND P1, PT, R2, 0xd, PT ;  /* 0x0000000d0200780c */ /* 0x000fc80003f25270 */
[----:B------:R-:W-:Y:S02]  /*6600*/  SEL R3, RZ, 0x1, P1 ;  /* 0x00000001ff037807 */ /* 0x000fe40000800000 */
[----:B------:R-:W-:Y:S02]  /*6610*/  SEL R7, R2, RZ, P1 ;  /* 0x000000ff02077207 */ /* 0x000fe40000800000 */
[----:B------:R-:W-:-:S03]  /*6620*/  LOP3.LUT R8, R8, R3, RZ, 0x3c, !PT ;  /* 0x0000000308087212 */ /* 0x000fc600078e3cff */
[----:B------:R-:W-:Y:S01]  /*6630*/  IMAD R10, R7, 0x8, R0 ;  /* 0x00000008070a7824 */ /* 0x000fe200078e0200 */
[----:B0-----:R-:W-:Y:S01]  /*6640*/  SHF.L.U32 R5, R8, 0x1f, RZ ;  /* 0x0000001f08057819 */ /* 0x001fe200000006ff */
[----:B-1----:R-:W-:Y:S06]  /*6650*/  @!P0 BRA `(.L_x_85) ;  /* 0x0000000400988947 */ /* 0x002fec0003800000 */
.L_x_105:
[----:B------:R-:W1:Y:S01]  /*6660*/  SYNCS.PHASECHK.TRANS64.TRYWAIT P0, [R10+URZ], R5 ;  /* 0x000000050a0075a7 */ /* 0x000e62000800017f */
[----:B------:R-:W-:-:S05]  /*6670*/  VIADD R2, R7, 0x1 ;  /* 0x0000000107027836 */ /* 0x000fca0000000000 */
[----:B------:R-:W-:-:S04]  /*6680*/  ISETP.NE.AND P1, PT, R2, 0xd, PT ;  /* 0x0000000d0200780c */ /* 0x000fc80003f25270 */
[----:B------:R-:W-:Y:S02]  /*6690*/  SEL R3, RZ, 0x1, P1 ;  /* 0x00000001ff037807 */ /* 0x000fe40000800000 */
[----:B------:R-:W-:Y:S02]  /*66a0*/  SEL R7, R2, RZ, P1 ;  /* 0x000000ff02077207 */ /* 0x000fe40000800000 */
[----:B0-----:R-:W-:-:S03]  /*66b0*/  LOP3.LUT R9, R8, R3, RZ, 0x3c, !PT ;  /* 0x0000000308097212 */ /* 0x001fc600078e3cff */
[----:B------:R-:W-:Y:S01]  /*66c0*/  IMAD R11, R7, 0x8, R0 ;  /* 0x00000008070b7824 */ /* 0x000fe200078e0200 */
[----:B------:R-:W-:Y:S01]  /*66d0*/  SHF.L.U32 R6, R9, 0x1f, RZ ;  /* 0x0000001f09067819 */ /* 0x000fe200000006ff */
[----:B-1----:R-:W-:Y:S06]  /*66e0*/  @!P0 BRA `(.L_x_86) ;  /* 0x0000000400888947 */ /* 0x002fec0003800000 */
.L_x_106:
[----:B------:R-:W1:Y:S01]  /*66f0*/  SYNCS.PHASECHK.TRANS64.TRYWAIT P0, [R11+URZ], R6 ;  /* 0x000000060b0075a7 */ /* 0x000e62000800017f */
[----:B------:R-:W-:-:S05]  /*6700*/  VIADD R2, R7, 0x1 ;  /* 0x0000000107027836 */ /* 0x000fca0000000000 */
[----:B------:R-:W-:-:S04]  /*6710*/  ISETP.NE.AND P1, PT, R2, 0xd, PT ;  /* 0x0000000d0200780c */ /* 0x000fc80003f25270 */
[----:B------:R-:W-:Y:S02]  /*6720*/  SEL R4, RZ, 0x1, P1 ;  /* 0x00000001ff047807 */ /* 0x000fe40000800000 */
[----:B------:R-:W-:Y:S02]  /*6730*/  SEL R3, R2, RZ, P1 ;  /* 0x000000ff02037207 */ /* 0x000fe40000800000 */
[----:B------:R-:W-:Y:S01]  /*6740*/  LOP3.LUT R4, R9, R4, RZ, 0x3c, !PT ;  /* 0x0000000409047212 */ /* 0x000fe200078e3cff */
[----:B-1----:R-:W-:Y:S06]  /*6750*/  @!P0 BRA `(.L_x_87) ;  /* 0x0000000400808947 */ /* 0x002fec0003800000 */
.L_x_107:
[----:B------:R-:W-:Y:S01]  /*6760*/  IMAD R3, R3, 0x8, R0 ;  /* 0x0000000803037824 */ /* 0x000fe200078e0200 */
[----:B------:R-:W-:-:S07]  /*6770*/  SHF.L.U32 R0, R4, 0x1f, RZ ;  /* 0x0000001f04007819 */ /* 0x000fce00000006ff */
.L_x_88:
[----:B--2---:R2:W3:Y:S02]  /*6780*/  SYNCS.PHASECHK.TRANS64.TRYWAIT P0, [R3+URZ], R0 ;  /* 0x00000000030075a7 */ /* 0x0044e4000800017f */
[----:B---3--:R-:W-:Y:S05]  /*6790*/  @!P0 NANOSLEEP.SYNCS 0x989680 ;  /* 0x009896800000895d */ /* 0x008fea0003900000 */
[----:B------:R-:W3:Y:S02]  /*67a0*/  @!P0 SYNCS.PHASECHK.TRANS64 P0, [R3+URZ], R0 ;  /* 0x00000000030085a7 */ /* 0x000ee4000800007f */
[----:B---3--:R-:W-:Y:S05]  /*67b0*/  @!P0 BRA `(.L_x_88) ;  /* 0xfffffffc00f08947 */ /* 0x008fea000383ffff */
.L_x_74:
[----:B------:R-:W-:Y:S05]  /*67c0*/  BSYNC B0 ;  /* 0x0000000000007941 */ /* 0x000fea0003800000 */
.L_x_73:
[----:B------:R-:W-:Y:S05]  /*67d0*/  EXIT ;  /* 0x000000000000794d */ /* 0x000fea0003800000 */
.L_x_22:
[----:B-1----:R-:W-:-:S04]  /*67e0*/  IMAD.U32 R10, RZ, RZ, UR6 ;  /* 0x00000006ff0a7e24 */ /* 0x002fc8000f8e00ff */
[----:B------:R1:W4:Y:S03]  /*67f0*/  SYNCS.PHASECHK.TRANS64.TRYWAIT P0, [R10+URZ], R7 ;  /* 0x000000070a0075a7 */ /* 0x000326000800017f */
[----:B----4-:R-:W-:Y:S05]  /*6800*/  @!P0 NANOSLEEP.SYNCS 0x989680 ;  /* 0x009896800000895d */ /* 0x010fea0003900000 */
[----:B------:R-:W4:Y:S02]  /*6810*/  @!P0 SYNCS.PHASECHK.TRANS64 P0, [R10+URZ], R7 ;  /* 0x000000070a0085a7 */ /* 0x000f24000800007f */
[----:B----4-:R-:W-:Y:S05]  /*6820*/  @!P0 BRA `(.L_x_22) ;  /* 0xfffffffc00ec8947 */ /* 0x010fea000383ffff */
[----:B------:R-:W-:Y:S05]  /*6830*/  BRA `(.L_x_21) ;  /* 0xffffffac00987947 */ /* 0x000fea000383ffff */
.L_x_28:
[----:B-1----:R-:W-:-:S04]  /*6840*/  IMAD.U32 R19, RZ, RZ, UR16 ;  /* 0x00000010ff137e24 */ /* 0x002fc8000f8e00ff */
[----:B------:R1:W4:Y:S03]  /*6850*/  SYNCS.PHASECHK.TRANS64.TRYWAIT P0, [R19+URZ], R12 ;  /* 0x0000000c130075a7 */ /* 0x000326000800017f */
[----:B----4-:R-:W-:Y:S05]  /*6860*/  @!P0 NANOSLEEP.SYNCS 0x989680 ;  /* 0x009896800000895d */ /* 0x010fea0003900000 */
[----:B------:R-:W4:Y:S02]  /*6870*/  @!P0 SYNCS.PHASECHK.TRANS64 P0, [R19+URZ], R12 ;  /* 0x0000000c130085a7 */ /* 0x000f24000800007f */
[----:B----4-:R-:W-:Y:S05]  /*6880*/  @!P0 BRA `(.L_x_28) ;  /* 0xfffffffc00ec8947 */ /* 0x010fea000383ffff */
[----:B------:R-:W-:Y:S05]  /*6890*/  BRA `(.L_x_27) ;  /* 0xffffffb000e87947 */ /* 0x000fea000383ffff */
.L_x_61:
[----:B------:R-:W-:Y:S01]  /*68a0*/  BSSY B1, `(.L_x_89) ;  /* 0x0000006000017945 */ /* 0x000fe20003800000 */
[----:B------:R-:W-:-:S07]  /*68b0*/  IMAD.MOV.U32 R3, RZ, RZ, -0x1 ;  /* 0xffffffffff037424 */ /* 0x000fce00078e00ff */
[----:B------:R-:W-:Y:S05]  /*68c0*/  WARPSYNC.COLLECTIVE R3, `(.L_x_90) ;  /* 0x00000000030c7348 */ /* 0x000fea0003c00000 */
[----:B------:R-:W-:Y:S02]  /*68d0*/  ELECT P0, UR62, PT ;  /* 0x00000000003e782f */ /* 0x000fe40003800000 */
[----:B------:R-:W-:Y:S01]  /*68e0*/  MOV R3, UR62 ;  /* 0x0000003e00037c02 */ /* 0x000fe20008000f00 */
[----:B------:R-:W-:Y:S10]  /*68f0*/  ENDCOLLECTIVE ;  /* 0x000000000000791b */ /* 0x000ff40003800000 */
.L_x_90:
[----:B------:R-:W-:Y:S05]  /*6900*/  BSYNC B1 ;  /* 0x0000000000017941 */ /* 0x000fea0003800000 */
.L_x_89:
[----:B------:R-:W-:Y:S05]  /*6910*/  BRA `(.L_x_91) ;  /* 0xffffffe800f47947 */ /* 0x000fea000383ffff */
.L_x_64:
[----:B0-----:R0:W1:Y:S02]  /*6920*/  SYNCS.PHASECHK.TRANS64.TRYWAIT P0, [R21+URZ+0x68], R4 ;  /* 0x00006804150075a7 */ /* 0x001064000800017f */
[----:B-1----:R-:W-:Y:S05]  /*6930*/  @!P0 NANOSLEEP.SYNCS 0x989680 ;  /* 0x009896800000895d */ /* 0x002fea0003900000 */
[----:B------:R-:W1:Y:S02]  /*6940*/  @!P0 SYNCS.PHASECHK.TRANS64 P0, [R21+URZ+0x68], R4 ;  /* 0x00006804150085a7 */ /* 0x000e64000800007f */
[----:B-1----:R-:W-:Y:S05]  /*6950*/  @!P0 BRA `(.L_x_64) ;  /* 0xfffffffc00f08947 */ /* 0x002fea000383ffff */
[----:B------:R-:W-:Y:S05]  /*6960*/  BRA `(.L_x_92) ;  /* 0xffffffec002c7947 */ /* 0x000fea000383ffff */
.L_x_72:
[----:B------:R-:W-:Y:S01]  /*6970*/  BSSY B0, `(.L_x_93) ;  /* 0x0000006000007945 */ /* 0x000fe20003800000 */
[----:B------:R-:W-:-:S07]  /*6980*/  IMAD.MOV.U32 R3, RZ, RZ, -0x1 ;  /* 0xffffffffff037424 */ /* 0x000fce00078e00ff */
[----:B------:R-:W-:Y:S05]  /*6990*/  WARPSYNC.COLLECTIVE R3, `(.L_x_94) ;  /* 0x00000000030c7348 */ /* 0x000fea0003c00000 */
[----:B------:R-:W-:Y:S02]  /*69a0*/  ELECT P0, UR62, PT ;  /* 0x00000000003e782f */ /* 0x000fe40003800000 */
[----:B------:R-:W-:Y:S01]  /*69b0*/  MOV R3, UR62 ;  /* 0x0000003e00037c02 */ /* 0x000fe20008000f00 */
[----:B------:R-:W-:Y:S10]  /*69c0*/  ENDCOLLECTIVE ;  /* 0x000000000000791b */ /* 0x000ff40003800000 */
.L_x_94:
[----:B------:R-:W-:Y:S05]  /*69d0*/  BSYNC B0 ;  /* 0x0000000000007941 */ /* 0x000fea0003800000 */
.L_x_93:
[----:B------:R-:W-:Y:S05]  /*69e0*/  BRA `(.L_x_95) ;  /* 0xfffffff400847947 */ /* 0x000fea000383ffff */
.L_x_76:
[----:B0-----:R0:W1:Y:S02]  /*69f0*/  SYNCS.PHASECHK.TRANS64.TRYWAIT P0, [R6+URZ], R3 ;  /* 0x00000003060075a7 */ /* 0x001064000800017f */
[----:B-1----:R-:W-:Y:S05]  /*6a00*/  @!P0 NANOSLEEP.SYNCS 0x989680 ;  /* 0x009896800000895d */ /* 0x002fea0003900000 */
[----:B------:R-:W1:Y:S02]  /*6a10*/  @!P0 SYNCS.PHASECHK.TRANS64 P0, [R6+URZ], R3 ;  /* 0x00000003060085a7 */ /* 0x000e64000800007f */
[----:B-1----:R-:W-:Y:S05]  /*6a20*/  @!P0 BRA `(.L_x_76) ;  /* 0xfffffffc00f08947 */ /* 0x002fea000383ffff */
[----:B------:R-:W-:Y:S05]  /*6a30*/  BRA `(.L_x_96) ;  /* 0xfffffff400c47947 */ /* 0x000fea000383ffff */
.L_x_77:
[----:B0-----:R0:W1:Y:S02]  /*6a40*/  SYNCS.PHASECHK.TRANS64.TRYWAIT P0, [R7+URZ], R4 ;  /* 0x00000004070075a7 */ /* 0x001064000800017f */
[----:B-1----:R-:W-:Y:S05]  /*6a50*/  @!P0 NANOSLEEP.SYNCS 0x989680 ;  /* 0x009896800000895d */ /* 0x002fea0003900000 */
[----:B------:R-:W1:Y:S02]  /*6a60*/  @!P0 SYNCS.PHASECHK.TRANS64 P0, [R7+URZ], R4 ;  /* 0x00000004070085a7 */ /* 0x000e64000800007f */
[----:B-1----:R-:W-:Y:S05]  /*6a70*/  @!P0 BRA `(.L_x_77) ;  /* 0xfffffffc00f08947 */ /* 0x002fea000383ffff */
[----:B------:R-:W-:Y:S05]  /*6a80*/  BRA `(.L_x_97) ;  /* 0xfffffff400d47947 */ /* 0x000fea000383ffff */
.L_x_78:
[----:B0-----:R0:W1:Y:S02]  /*6a90*/  SYNCS.PHASECHK.TRANS64.TRYWAIT P0, [R6+URZ], R5 ;  /* 0x00000005060075a7 */ /* 0x001064000800017f */
[----:B-1----:R-:W-:Y:S05]  /*6aa0*/  @!P0 NANOSLEEP.SYNCS 0x989680 ;  /* 0x009896800000895d */ /* 0x002fea0003900000 */
[----:B------:R-:W1:Y:S02]  /*6ab0*/  @!P0 SYNCS.PHASECHK.TRANS64 P0, [R6+URZ], R5 ;  /* 0x00000005060085a7 */ /* 0x000e64000800007f */
[----:B-1----:R-:W-:Y:S05]  /*6ac0*/  @!P0 BRA `(.L_x_78) ;  /* 0xfffffffc00f08947 */ /* 0x002fea000383ffff */
[----:B------:R-:W-:Y:S05]  /*6ad0*/  BRA `(.L_x_98) ;  /* 0xfffffff400e47947 */ /* 0x000fea000383ffff */
.L_x_79:
[----:B0-----:R0:W1:Y:S02]  /*6ae0*/  SYNCS.PHASECHK.TRANS64.TRYWAIT P0, [R9+URZ], R4 ;  /* 0x00000004090075a7 */ /* 0x001064000800017f */
[----:B-1----:R-:W-:Y:S05]  /*6af0*/  @!P0 NANOSLEEP.SYNCS 0x989680 ;  /* 0x009896800000895d */ /* 0x002fea0003900000 */
[----:B------:R-:W1:Y:S02]  /*6b00*/  @!P0 SYNCS.PHASECHK.TRANS64 P0, [R9+URZ], R4 ;  /* 0x00000004090085a7 */ /* 0x000e64000800007f */
[----:B-1----:R-:W-:Y:S05]  /*6b10*/  @!P0 BRA `(.L_x_79) ;  /* 0xfffffffc00f08947 */ /* 0x002fea000383ffff */
[----:B------:R-:W-:Y:S05]  /*6b20*/  BRA `(.L_x_99) ;  /* 0xfffffff400f47947 */ /* 0x000fea000383ffff */
.L_x_80:
[----:B0-----:R0:W1:Y:S02]  /*6b30*/  SYNCS.PHASECHK.TRANS64.TRYWAIT P0, [R6+URZ], R5 ;  /* 0x00000005060075a7 */ /* 0x001064000800017f */
[----:B-1----:R-:W-:Y:S05]  /*6b40*/  @!P0 NANOSLEEP.SYNCS 0x989680 ;  /* 0x009896800000895d */ /* 0x002fea0003900000 */
[----:B------:R-:W1:Y:S02]  /*6b50*/  @!P0 SYNCS.PHASECHK.TRANS64 P0, [R6+URZ], R5 ;  /* 0x00000005060085a7 */ /* 0x000e64000800007f */
[----:B-1----:R-:W-:Y:S05]  /*6b60*/  @!P0 BRA `(.L_x_80) ;  /* 0xfffffffc00f08947 */ /* 0x002fea000383ffff */
[----:B------:R-:W-:Y:S05]  /*6b70*/  BRA `(.L_x_100) ;  /* 0xfffffff800047947 */ /* 0x000fea000383ffff */
.L_x_81:
[----:B0-----:R0:W1:Y:S02]  /*6b80*/  SYNCS.PHASECHK.TRANS64.TRYWAIT P0, [R9+URZ], R4 ;  /* 0x00000004090075a7 */ /* 0x001064000800017f */
[----:B-1----:R-:W-:Y:S05]  /*6b90*/  @!P0 NANOSLEEP.SYNCS 0x989680 ;  /* 0x009896800000895d */ /* 0x002fea0003900000 */
[----:B------:R-:W1:Y:S02]  /*6ba0*/  @!P0 SYNCS.PHASECHK.TRANS64 P0, [R9+URZ], R4 ;  /* 0x00000004090085a7 */ /* 0x000e64000800007f */
[----:B-1----:R-:W-:Y:S05]  /*6bb0*/  @!P0 BRA `(.L_x_81) ;  /* 0xfffffffc00f08947 */ /* 0x002fea000383ffff */
[----:B------:R-:W-:Y:S05]  /*6bc0*/  BRA `(.L_x_101) ;  /* 0xfffffff800147947 */ /* 0x000fea000383ffff */
.L_x_82:
[----:B0-----:R0:W1:Y:S02]  /*6bd0*/  SYNCS.PHASECHK.TRANS64.TRYWAIT P0, [R6+URZ], R5 ;  /* 0x00000005060075a7 */ /* 0x001064000800017f */
[----:B-1----:R-:W-:Y:S05]  /*6be0*/  @!P0 NANOSLEEP.SYNCS 0x989680 ;  /* 0x009896800000895d */ /* 0x002fea0003900000 */
[----:B------:R-:W1:Y:S02]  /*6bf0*/  @!P0 SYNCS.PHASECHK.TRANS64 P0, [R6+URZ], R5 ;  /* 0x00000005060085a7 */ /* 0x000e64000800007f */
[----:B-1----:R-:W-:Y:S05]  /*6c00*/  @!P0 BRA `(.L_x_82) ;  /* 0xfffffffc00f08947 */ /* 0x002fea000383ffff */
[----:B------:R-:W-:Y:S05]  /*6c10*/  BRA `(.L_x_102) ;  /* 0xfffffff800247947 */ /* 0x000fea000383ffff */
.L_x_83:
[----:B0-----:R0:W1:Y:S02]  /*6c20*/  SYNCS.PHASECHK.TRANS64.TRYWAIT P0, [R9+URZ], R4 ;  /* 0x00000004090075a7 */ /* 0x001064000800017f */
[----:B-1----:R-:W-:Y:S05]  /*6c30*/  @!P0 NANOSLEEP.SYNCS 0x989680 ;  /* 0x009896800000895d */ /* 0x002fea0003900000 */
[----:B------:R-:W1:Y:S02]  /*6c40*/  @!P0 SYNCS.PHASECHK.TRANS64 P0, [R9+URZ], R4 ;  /* 0x00000004090085a7 */ /* 0x000e64000800007f */
[----:B-1----:R-:W-:Y:S05]  /*6c50*/  @!P0 BRA `(.L_x_83) ;  /* 0xfffffffc00f08947 */ /* 0x002fea000383ffff */
[----:B------:R-:W-:Y:S05]  /*6c60*/  BRA `(.L_x_103) ;  /* 0xfffffff800347947 */ /* 0x000fea000383ffff */
.L_x_84:
[----:B0-----:R0:W1:Y:S02]  /*6c70*/  SYNCS.PHASECHK.TRANS64.TRYWAIT P0, [R6+URZ], R5 ;  /* 0x00000005060075a7 */ /* 0x001064000800017f */
[----:B-1----:R-:W-:Y:S05]  /*6c80*/  @!P0 NANOSLEEP.SYNCS 0x989680 ;  /* 0x009896800000895d */ /* 0x002fea0003900000 */
[----:B------:R-:W1:Y:S02]  /*6c90*/  @!P0 SYNCS.PHASECHK.TRANS64 P0, [R6+URZ], R5 ;  /* 0x00000005060085a7 */ /* 0x000e64000800007f */
[----:B-1----:R-:W-:Y:S05]  /*6ca0*/  @!P0 BRA `(.L_x_84) ;  /* 0xfffffffc00f08947 */ /* 0x002fea000383ffff */
[----:B------:R-:W-:Y:S05]  /*6cb0*/  BRA `(.L_x_104) ;  /* 0xfffffff800447947 */ /* 0x000fea000383ffff */
.L_x_85:
[----:B0-----:R0:W1:Y:S02]  /*6cc0*/  SYNCS.PHASECHK.TRANS64.TRYWAIT P0, [R9+URZ], R4 ;  /* 0x00000004090075a7 */ /* 0x001064000800017f */
[----:B-1----:R-:W-:Y:S05]  /*6cd0*/  @!P0 NANOSLEEP.SYNCS 0x989680 ;  /* 0x009896800000895d */ /* 0x002fea0003900000 */
[----:B------:R-:W1:Y:S02]  /*6ce0*/  @!P0 SYNCS.PHASECHK.TRANS64 P0, [R9+URZ], R4 ;  /* 0x00000004090085a7 */ /* 0x000e64000800007f */
[----:B-1----:R-:W-:Y:S05]  /*6cf0*/  @!P0 BRA `(.L_x_85) ;  /* 0xfffffffc00f08947 */ /* 0x002fea000383ffff */
[----:B------:R-:W-:Y:S05]  /*6d00*/  BRA `(.L_x_105) ;  /* 0xfffffff800547947 */ /* 0x000fea000383ffff */
.L_x_86:
[----:B0-----:R0:W1:Y:S02]  /*6d10*/  SYNCS.PHASECHK.TRANS64.TRYWAIT P0, [R10+URZ], R5 ;  /* 0x000000050a0075a7 */ /* 0x001064000800017f */
[----:B-1----:R-:W-:Y:S05]  /*6d20*/  @!P0 NANOSLEEP.SYNCS 0x989680 ;  /* 0x009896800000895d */ /* 0x002fea0003900000 */
[----:B------:R-:W1:Y:S02]  /*6d30*/  @!P0 SYNCS.PHASECHK.TRANS64 P0, [R10+URZ], R5 ;  /* 0x000000050a0085a7 */ /* 0x000e64000800007f */
[----:B-1----:R-:W-:Y:S05]  /*6d40*/  @!P0 BRA `(.L_x_86) ;  /* 0xfffffffc00f08947 */ /* 0x002fea000383ffff */
[----:B------:R-:W-:Y:S05]  /*6d50*/  BRA `(.L_x_106) ;  /* 0xfffffff800647947 */ /* 0x000fea000383ffff */
.L_x_87:
[----:B-1----:R1:W2:Y:S02]  /*6d60*/  SYNCS.PHASECHK.TRANS64.TRYWAIT P0, [R11+URZ], R6 ;  /* 0x000000060b0075a7 */ /* 0x0022a4000800017f */
[----:B--2---:R-:W-:Y:S05]  /*6d70*/  @!P0 NANOSLEEP.SYNCS 0x989680 ;  /* 0x009896800000895d */ /* 0x004fea0003900000 */
[----:B------:R-:W2:Y:S02]  /*6d80*/  @!P0 SYNCS.PHASECHK.TRANS64 P0, [R11+URZ], R6 ;  /* 0x000000060b0085a7 */ /* 0x000ea4000800007f */
[----:B--2---:R-:W-:Y:S05]  /*6d90*/  @!P0 BRA `(.L_x_87) ;  /* 0xfffffffc00f08947 */ /* 0x004fea000383ffff */
[----:B------:R-:W-:Y:S05]  /*6da0*/  BRA `(.L_x_107) ;  /* 0xfffffff8006c7947 */ /* 0x000fea000383ffff */
.L_x_108:
[----:B------:R-:W-:-:S00]  /*6db0*/  BRA `(.L_x_108) ;  /* 0xfffffffc00fc7947 */ /* 0x000fc0000383ffff */
[----:B------:R-:W-:-:S00]  /*6dc0*/  NOP ;  /* 0x0000000000007918 */ /* 0x000fc00000000000 */
        /* <DEDUP_REMOVED lines=11> */
.L_x_109:


//--------------------- .nv.shared._ZN7cutlass13device_kernelINS_4gemm6kernel13GemmUniversalIN4cute5tupleIJiiiiEEENS1_10collective13CollectiveMmaINS1_37MainloopSm90TmaGmmaWarpSpecializedFP8ILi13ENS5_IJNS4_1CILi2EEENSA_ILi1EEESC_EEENS1_35KernelTmaWarpSpecializedCooperativeEEENS5_IJNSA_ILi512EEENSA_ILi8EEENSA_ILi32EEEEEENS_12float_e4m3_tENS5_IJlSC_lEEESK_SL_NS4_8TiledMMAINS4_8MMA_AtomIJNS4_4SM904GMMA29MMA_64x8x32_F32E4M3E4M3_SS_TNILNSP_7ScaleInE1ELSR_1EEEEEENS4_6LayoutISD_NS5_IJSC_NSA_ILi0EEESV_EEEEENS5_IJNS4_10UnderscoreESY_SY_EEEEENS4_13SM90_TMA_LOADENS4_14ComposedLayoutINS4_7SwizzleILi1ELi4ELi3EEENS4_18smem_ptr_flag_bitsILi8EEENSU_INS5_IJSH_SI_EEENS5_IJSI_SC_EEEEEEEvNS4_8identityENS4_23SM90_TMA_LOAD_MULTICASTES1A_vS1B_EENS_8epilogue10collective6detail29Sm90TmaWarpSpecializedAdapterINS1F_15DefaultEpilogueISK_SL_SL_NS1E_6thread17LinearCombinationISK_Li1EffLNS1J_9ScaleType4KindE0ELNS_15FloatRoundStyleE2ESK_EENS1_15EpilogueDefaultEEEEEvvEEEEvNT_6ParamsE --------------------------
	.section	.nv.shared._ZN7cutlass13device_kernelINS_4gemm6kernel13GemmUniversalIN4cute5tupleIJiiiiEEENS1_10collective13CollectiveMmaINS1_37MainloopSm90TmaGmmaWarpSpecializedFP8ILi13ENS5_IJNS4_1CILi2EEENSA_ILi1EEESC_EEENS1_35KernelTmaWarpSpecializedCooperativeEEENS5_IJNSA_ILi512EEENSA_ILi8EEENSA_ILi32EEEEEENS_12float_e4m3_tENS5_IJlSC_lEEESK_SL_NS4_8TiledMMAINS4_8MMA_AtomIJNS4_4SM904GMMA29MMA_64x8x32_F32E4M3E4M3_SS_TNILNSP_7ScaleInE1ELSR_1EEEEEENS4_6LayoutISD_NS5_IJSC_NSA_ILi0EEESV_EEEEENS5_IJNS4_10UnderscoreESY_SY_EEEEENS4_13SM90_TMA_LOADENS4_14ComposedLayoutINS4_7SwizzleILi1ELi4ELi3EEENS4_18smem_ptr_flag_bitsILi8EEENSU_INS5_IJSH_SI_EEENS5_IJSI_SC_EEEEEEEvNS4_8identityENS4_23SM90_TMA_LOAD_MULTICASTES1A_vS1B_EENS_8epilogue10collective6detail29Sm90TmaWarpSpecializedAdapterINS1F_15DefaultEpilogueISK_SL_SL_NS1E_6thread17LinearCombinationISK_Li1EffLNS1J_9ScaleType4KindE0ELNS_15FloatRoundStyleE2ESK_EENS1_15EpilogueDefaultEEEEEvvEEEEvNT_6ParamsE,"aw",@nobits
	.sectionflags	@""
	.align	16
	.zero		1024


//--------------------- .nv.shared.reserved.0     --------------------------
	.section	.nv.shared.reserved.0,"aw",@nobits
	.weak		__nv_reservedSMEM_offset_0_alias
	.size		__nv_reservedSMEM_offset_0_alias, 0, 0
	.other		__nv_reservedSMEM_offset_0_alias,@"STO_CUDA_RESERVED_SHARED STV_DEFAULT"
__nv_reservedSMEM_offset_0_alias:
	.zero		0


//--------------------- .nv.global                --------------------------
	.section	.nv.global,"aw",@nobits
.nv.global:
	.type		_ZN39_INTERNAL_a9e39db0_4_k_cu_c8c5fa9f_68944cute1_E,@object
	.size		_ZN39_INTERNAL_a9e39db0_4_k_cu_c8c5fa9f_68944cute1_E,(_ZN39_INTERNAL_a9e39db0_4_k_cu_c8c5fa9f_68944cuda3std3__45__cpo6cbeginE - _ZN39_INTERNAL_a9e39db0_4_k_cu_c8c5fa9f_68944cute1_E)
_ZN39_INTERNAL_a9e39db0_4_k_cu_c8c5fa9f_68944cute1_E:
	.zero		1
	.type		_ZN39_INTERNAL_a9e39db0_4_k_cu_c8c5fa9f_68944cuda3std3__45__cpo6cbeginE,@object
	.size		_ZN39_INTERNAL_a9e39db0_4_k_cu_c8c5fa9f_68944cuda3std3__45__cpo6cbeginE,(_ZN39_INTERNAL_a9e39db0_4_k_cu_c8c5fa9f_68944cuda3std3__48in_placeE - _ZN39_INTERNAL_a9e39db0_4_k_cu_c8c5fa9f_68944cuda3std3__45__cpo6cbeginE)
_ZN39_INTERNAL_a9e39db0_4_k_cu_c8c5fa9f_68944cuda3std3__45__cpo6cbeginE:
	.zero		1
	.type		_ZN39_INTERNAL_a9e39db0_4_k_cu_c8c5fa9f_68944cuda3std3__48in_placeE,@object
	.size		_ZN39_INTERNAL_a9e39db0_4_k_cu_c8c5fa9f_68944cuda3std3__48in_placeE,(_ZN39_INTERNAL_a9e39db0_4_k_cu_c8c5fa9f_68944cuda3std6ranges3__45__cpo9iter_moveE - _ZN39_INTERNAL_a9e39db0_4_k_cu_c8c5fa9f_68944cuda3std3__48in_placeE)
_ZN39_INTERNAL_a9e39db0_4_k_cu_c8c5fa9f_68944cuda3std3__48in_placeE:
	.zero		1
	.type		_ZN39_INTERNAL_a9e39db0_4_k_cu_c8c5fa9f_68944cuda3std6ranges3__45__cpo9iter_moveE,@object
	.size		_ZN39_INTERNAL_a9e39db0_4_k_cu_c8c5fa9f_68944cuda3std6ranges3__45__cpo9iter_moveE,(_ZN39_INTERNAL_a9e39db0_4_k_cu_c8c5fa9f_68944cuda3std3__45__cpo5beginE - _ZN39_INTERNAL_a9e39db0_4_k_cu_c8c5fa9f_68944cuda3std6ranges3__45__cpo9iter_moveE)
_ZN39_INTERNAL_a9e39db0_4_k_cu_c8c5fa9f_68944cuda3std6ranges3__45__cpo9iter_moveE:
	.zero		1
	.type		_ZN39_INTERNAL_a9e39db0_4_k_cu_c8c5fa9f_68944cuda3std3__45__cpo5beginE,@object
	.size		_ZN39_INTERNAL_a9e39db0_4_k_cu_c8c5fa9f_68944cuda3std3__45__cpo5beginE,(_ZN39_INTERNAL_a9e39db0_4_k_cu_c8c5fa9f_68944cuda3std3__441_GLOBAL__N__a9e39db0_4_k_cu_c8c5fa9f_68946ignoreE - _ZN39_INTERNAL_a9e39db0_4_k_cu_c8c5fa9f_68944cuda3std3__45__cpo5beginE)
_ZN39_INTERNAL_a9e39db0_4_k_cu_c8c5fa9f_68944cuda3std3__45__cpo5beginE:
	.zero		1
	.type		_ZN39_INTERNAL_a9e39db0_4_k_cu_c8c5fa9f_68944cuda3std3__441_GLOBAL__N__a9e39db0_4_k_cu_c8c5fa9f_68946ignoreE,@object
	.size		_ZN39_INTERNAL_a9e39db0_4_k_cu_c8c5fa9f_68944cuda3std3__441_GLOBAL__N__a9e39db0_4_k_cu_c8c5fa9f_68946ignoreE,(_ZN39_INTERNAL_a9e39db0_4_k_cu_c8c5fa9f_68944cute7productE - _ZN39_INTERNAL_a9e39db0_4_k_cu_c8c5fa9f_68944cuda3std3__441_GLOBAL__N__a9e39db0_4_k_cu_c8c5fa9f_68946ignoreE)
_ZN39_INTERNAL_a9e39db0_4_k_cu_c8c5fa9f_68944cuda3std3__441_GLOBAL__N__a9e39db0_4_k_cu_c8c5fa9f_68946ignoreE:
	.zero		1
	.type		_ZN39_INTERNAL_a9e39db0_4_k_cu_c8c5fa9f_68944cute7productE,@object
	.size		_ZN39_INTERNAL_a9e39db0_4_k_cu_c8c5fa9f_68944cute7productE,(_ZN39_INTERNAL_a9e39db0_4_k_cu_c8c5fa9f_68944cuda3std3__45__cpo3endE - _ZN39_INTERNAL_a9e39db0_4_k_cu_c8c5fa9f_68944cute7productE)
_ZN39_INTERNAL_a9e39db0_4_k_cu_c8c5fa9f_68944cute7productE:
	.zero		1
	.type		_ZN39_INTERNAL_a9e39db0_4_k_cu_c8c5fa9f_68944cuda3std3__45__cpo3endE,@object
	.size		_ZN39_INTERNAL_a9e39db0_4_k_cu_c8c5fa9f_68944cuda3std3__45__cpo3endE,(_ZN39_INTERNAL_a9e39db0_4_k_cu_c8c5fa9f_68944cuda3std3__419piecewise_constructE - _ZN39_INTERNAL_a9e39db0_4_k_cu_c8c5fa9f_68944cuda3std3__45__cpo3endE)
_ZN39_INTERNAL_a9e39db0_4_k_cu_c8c5fa9f_68944cuda3std3__45__cpo3endE:
	.zero		1
	.type		_ZN39_INTERNAL_a9e39db0_4_k_cu_c8c5fa9f_68944cuda3std3__419piecewise_constructE,@object
	.size		_ZN39_INTERNAL_a9e39db0_4_k_cu_c8c5fa9f_68944cuda3std3__419piecewise_constructE,(_ZN39_INTERNAL_a9e39db0_4_k_cu_c8c5fa9f_68944cuda3std3__45__cpo4cendE - _ZN39_INTERNAL_a9e39db0_4_k_cu_c8c5fa9f_68944cuda3std3__419piecewise_constructE)
_ZN39_INTERNAL_a9e39db0_4_k_cu_c8c5fa9f_68944cuda3std3__419piecewise_constructE:
	.zero		1
	.type		_ZN39_INTERNAL_a9e39db0_4_k_cu_c8c5fa9f_68944cuda3std3__45__cpo4cendE,@object
	.size		_ZN39_INTERNAL_a9e39db0_4_k_cu_c8c5fa9f_68944cuda3std3__45__cpo4cendE,(_ZN39_INTERNAL_a9e39db0_4_k_cu_c8c5fa9f_68944cuda3std6ranges3__45__cpo4swapE - _ZN39_INTERNAL_a9e39db0_4_k_cu_c8c5fa9f_68944cuda3std3__45__cpo4cendE)
_ZN39_INTERNAL_a9e39db0_4_k_cu_c8c5fa9f_68944cuda3std3__45__cpo4cendE:
	.zero		1
	.type		_ZN39_INTERNAL_a9e39db0_4_k_cu_c8c5fa9f_68944cuda3std6ranges3__45__cpo4swapE,@object
	.size		_ZN39_INTERNAL_a9e39db0_4_k_cu_c8c5fa9f_68944cuda3std6ranges3__45__cpo4swapE,(.L_7 - _ZN39_INTERNAL_a9e39db0_4_k_cu_c8c5fa9f_68944cuda3std6ranges3__45__cpo4swapE)
_ZN39_INTERNAL_a9e39db0_4_k_cu_c8c5fa9f_68944cuda3std6ranges3__45__cpo4swapE:
	.zero		1
.L_7:


//--------------------- .nv.constant0._ZN7cutlass13device_kernelINS_4gemm6kernel13GemmUniversalIN4cute5tupleIJiiiiEEENS1_10collective13CollectiveMmaINS1_37MainloopSm90TmaGmmaWarpSpecializedFP8ILi13ENS5_IJNS4_1CILi2EEENSA_ILi1EEESC_EEENS1_35KernelTmaWarpSpecializedCooperativeEEENS5_IJNSA_ILi512EEENSA_ILi8EEENSA_ILi32EEEEEENS_12float_e4m3_tENS5_IJlSC_lEEESK_SL_NS4_8TiledMMAINS4_8MMA_AtomIJNS4_4SM904GMMA29MMA_64x8x32_F32E4M3E4M3_SS_TNILNSP_7ScaleInE1ELSR_1EEEEEENS4_6LayoutISD_NS5_IJSC_NSA_ILi0EEESV_EEEEENS5_IJNS4_10UnderscoreESY_SY_EEEEENS4_13SM90_TMA_LOADENS4_14ComposedLayoutINS4_7SwizzleILi1ELi4ELi3EEENS4_18smem_ptr_flag_bitsILi8EEENSU_INS5_IJSH_SI_EEENS5_IJSI_SC_EEEEEEEvNS4_8identityENS4_23SM90_TMA_LOAD_MULTICASTES1A_vS1B_EENS_8epilogue10collective6detail29Sm90TmaWarpSpecializedAdapterINS1F_15DefaultEpilogueISK_SL_SL_NS1E_6thread17LinearCombinationISK_Li1EffLNS1J_9ScaleType4KindE0ELNS_15FloatRoundStyleE2ESK_EENS1_15EpilogueDefaultEEEEEvvEEEEvNT_6ParamsE --------------------------
	.section	.nv.constant0._ZN7cutlass13device_kernelINS_4gemm6kernel13GemmUniversalIN4cute5tupleIJiiiiEEENS1_10collective13CollectiveMmaINS1_37MainloopSm90TmaGmmaWarpSpecializedFP8ILi13ENS5_IJNS4_1CILi2EEENSA_ILi1EEESC_EEENS1_35KernelTmaWarpSpecializedCooperativeEEENS5_IJNSA_ILi512EEENSA_ILi8EEENSA_ILi32EEEEEENS_12float_e4m3_tENS5_IJlSC_lEEESK_SL_NS4_8TiledMMAINS4_8MMA_AtomIJNS4_4SM904GMMA29MMA_64x8x32_F32E4M3E4M3_SS_TNILNSP_7ScaleInE1ELSR_1EEEEEENS4_6LayoutISD_NS5_IJSC_NSA_ILi0EEESV_EEEEENS5_IJNS4_10UnderscoreESY_SY_EEEEENS4_13SM90_TMA_LOADENS4_14ComposedLayoutINS4_7SwizzleILi1ELi4ELi3EEENS4_18smem_ptr_flag_bitsILi8EEENSU_INS5_IJSH_SI_EEENS5_IJSI_SC_EEEEEEEvNS4_8identityENS4_23SM90_TMA_LOAD_MULTICASTES1A_vS1B_EENS_8epilogue10collective6detail29Sm90TmaWarpSpecializedAdapterINS1F_15DefaultEpilogueISK_SL_SL_NS1E_6thread17LinearCombinationISK_Li1EffLNS1J_9ScaleType4KindE0ELNS_15FloatRoundStyleE2ESK_EENS1_15EpilogueDefaultEEEEEvvEEEEvNT_6ParamsE,"a",@progbits
	.sectionflags	@""
	.align	4
.nv.constant0._ZN7cutlass13device_kernelINS_4gemm6kernel13GemmUniversalIN4cute5tupleIJiiiiEEENS1_10collective13CollectiveMmaINS1_37MainloopSm90TmaGmmaWarpSpecializedFP8ILi13ENS5_IJNS4_1CILi2EEENSA_ILi1EEESC_EEENS1_35KernelTmaWarpSpecializedCooperativeEEENS5_IJNSA_ILi512EEENSA_ILi8EEENSA_ILi32EEEEEENS_12float_e4m3_tENS5_IJlSC_lEEESK_SL_NS4_8TiledMMAINS4_8MMA_AtomIJNS4_4SM904GMMA29MMA_64x8x32_F32E4M3E4M3_SS_TNILNSP_7ScaleInE1ELSR_1EEEEEENS4_6LayoutISD_NS5_IJSC_NSA_ILi0EEESV_EEEEENS5_IJNS4_10UnderscoreESY_SY_EEEEENS4_13SM90_TMA_LOADENS4_14ComposedLayoutINS4_7SwizzleILi1ELi4ELi3EEENS4_18smem_ptr_flag_bitsILi8EEENSU_INS5_IJSH_SI_EEENS5_IJSI_SC_EEEEEEEvNS4_8identityENS4_23SM90_TMA_LOAD_MULTICASTES1A_vS1B_EENS_8epilogue10collective6detail29Sm90TmaWarpSpecializedAdapterINS1F_15DefaultEpilogueISK_SL_SL_NS1E_6thread17LinearCombinationISK_Li1EffLNS1J_9ScaleType4KindE0ELNS_15FloatRoundStyleE2ESK_EENS1_15EpilogueDefaultEEEEEvvEEEEvNT_6ParamsE:
	.zero		1664


//--------------------- SYMBOLS --------------------------

	.type		.nv.reservedSmem.offset0,@object
	.size		.nv.reservedSmem.offset0,0x4
